//
// Generated by NVIDIA NVVM Compiler
//
// Compiler Build ID: CL-36424714
// Cuda compilation tools, release 13.0, V13.0.88
// Based on NVVM 20.0.0
//

.version 9.0
.target sm_100
.address_size 64

	// .globl	_Z11init_kernelxPx
.extern .shared .align 16 .b8 sdata[];

.visible .entry _Z11init_kernelxPx(
	.param .u64 _Z11init_kernelxPx_param_0,
	.param .u64 .ptr .align 1 _Z11init_kernelxPx_param_1
)
{
	.reg .pred 	%p<2>;
	.reg .b32 	%r<5>;
	.reg .b64 	%rd<7>;

	ld.param.u64 	%rd3, [_Z11init_kernelxPx_param_0];
	ld.param.u64 	%rd2, [_Z11init_kernelxPx_param_1];
	mov.u32 	%r1, %ctaid.x;
	mov.u32 	%r2, %ntid.x;
	mov.u32 	%r3, %tid.x;
	mad.lo.s32 	%r4, %r1, %r2, %r3;
	cvt.u64.u32 	%rd1, %r4;
	setp.le.s64 	%p1, %rd3, %rd1;
	@%p1 bra 	$L__BB0_2;
	cvta.to.global.u64 	%rd4, %rd2;
	shl.b64 	%rd5, %rd1, 3;
	add.s64 	%rd6, %rd4, %rd5;
	st.global.u64 	[%rd6], %rd1;
$L__BB0_2:
	ret;

}
	// .globl	_Z7kernel2xPxPy
.visible .entry _Z7kernel2xPxPy(
	.param .u64 _Z7kernel2xPxPy_param_0,
	.param .u64 .ptr .align 1 _Z7kernel2xPxPy_param_1,
	.param .u64 .ptr .align 1 _Z7kernel2xPxPy_param_2
)
{
	.reg .pred 	%p<8>;
	.reg .b32 	%r<10>;
	.reg .b64 	%rd<77>;

	ld.param.u64 	%rd38, [_Z7kernel2xPxPy_param_0];
	ld.param.u64 	%rd41, [_Z7kernel2xPxPy_param_1];
	ld.param.u64 	%rd39, [_Z7kernel2xPxPy_param_2];
	cvta.to.global.u64 	%rd1, %rd41;
	mov.u32 	%r2, %ctaid.x;
	mov.u32 	%r1, %ntid.x;
	mov.u32 	%r3, %tid.x;
	mad.lo.s32 	%r4, %r2, %r1, %r3;
	cvt.u64.u32 	%rd72, %r4;
	setp.le.s64 	%p1, %rd38, %rd72;
	mov.b64 	%rd76, 0;
	@%p1 bra 	$L__BB1_10;
	mov.u32 	%r5, %nctaid.x;
	mul.lo.s32 	%r6, %r5, %r1;
	cvt.u64.u32 	%rd3, %r6;
	add.s64 	%rd42, %rd3, %rd72;
	max.u64 	%rd43, %rd38, %rd42;
	setp.lt.u64 	%p2, %rd42, %rd38;
	selp.u64 	%rd4, 1, 0, %p2;
	add.s64 	%rd44, %rd42, %rd4;
	sub.s64 	%rd5, %rd43, %rd44;
	and.b64  	%rd45, %rd5, -4294967296;
	setp.ne.s64 	%p3, %rd45, 0;
	@%p3 bra 	$L__BB1_3;
	cvt.u32.u64 	%r7, %rd3;
	cvt.u32.u64 	%r8, %rd5;
	div.u32 	%r9, %r8, %r7;
	cvt.u64.u32 	%rd65, %r9;
	bra.uni 	$L__BB1_4;
$L__BB1_3:
	div.u64 	%rd65, %rd5, %rd3;
$L__BB1_4:
	add.s64 	%rd48, %rd65, %rd4;
	add.s64 	%rd9, %rd48, 1;
	and.b64  	%rd73, %rd9, 3;
	setp.lt.u64 	%p4, %rd48, 3;
	mov.b64 	%rd76, 0;
	@%p4 bra 	$L__BB1_7;
	and.b64  	%rd66, %rd9, -4;
	shl.b64 	%rd12, %rd3, 2;
	shl.b64 	%rd13, %rd3, 3;
	shl.b64 	%rd50, %rd72, 3;
	add.s64 	%rd67, %rd1, %rd50;
	shl.b64 	%rd15, %rd3, 5;
	shl.b64 	%rd16, %rd3, 4;
	mul.lo.s64 	%rd17, %rd3, 24;
	mov.b64 	%rd76, 0;
$L__BB1_6:
	ld.global.u64 	%rd51, [%rd67];
	add.s64 	%rd52, %rd51, %rd76;
	add.s64 	%rd53, %rd67, %rd13;
	ld.global.u64 	%rd54, [%rd53];
	add.s64 	%rd55, %rd54, %rd52;
	add.s64 	%rd56, %rd67, %rd16;
	ld.global.u64 	%rd57, [%rd56];
	add.s64 	%rd58, %rd57, %rd55;
	add.s64 	%rd59, %rd67, %rd17;
	ld.global.u64 	%rd60, [%rd59];
	add.s64 	%rd76, %rd60, %rd58;
	add.s64 	%rd72, %rd72, %rd12;
	add.s64 	%rd67, %rd67, %rd15;
	add.s64 	%rd66, %rd66, -4;
	setp.ne.s64 	%p5, %rd66, 0;
	@%p5 bra 	$L__BB1_6;
$L__BB1_7:
	setp.eq.s64 	%p6, %rd73, 0;
	@%p6 bra 	$L__BB1_10;
	shl.b64 	%rd61, %rd72, 3;
	add.s64 	%rd74, %rd1, %rd61;
	shl.b64 	%rd30, %rd3, 3;
$L__BB1_9:
	.pragma "nounroll";
	ld.global.u64 	%rd62, [%rd74];
	add.s64 	%rd76, %rd62, %rd76;
	add.s64 	%rd74, %rd74, %rd30;
	add.s64 	%rd73, %rd73, -1;
	setp.ne.s64 	%p7, %rd73, 0;
	@%p7 bra 	$L__BB1_9;
$L__BB1_10:
	cvta.to.global.u64 	%rd63, %rd39;
	atom.global.add.u64 	%rd64, [%rd63], %rd76;
	ret;

}
	// .globl	_Z7kernel3xPxPy
.visible .entry _Z7kernel3xPxPy(
	.param .u64 _Z7kernel3xPxPy_param_0,
	.param .u64 .ptr .align 1 _Z7kernel3xPxPy_param_1,
	.param .u64 .ptr .align 1 _Z7kernel3xPxPy_param_2
)
{
	.reg .pred 	%p<24>;
	.reg .b32 	%r<11>;
	.reg .b64 	%rd<59>;

	ld.param.u64 	%rd12, [_Z7kernel3xPxPy_param_0];
	ld.param.u64 	%rd13, [_Z7kernel3xPxPy_param_1];
	ld.param.u64 	%rd14, [_Z7kernel3xPxPy_param_2];
	mov.u32 	%r1, %tid.x;
	mov.u32 	%r2, %ntid.x;
	mov.u32 	%r5, %ctaid.x;
	shl.b32 	%r6, %r2, 1;
	mad.lo.s32 	%r7, %r6, %r5, %r1;
	cvt.u64.u32 	%rd57, %r7;
	mov.u32 	%r8, %nctaid.x;
	mul.lo.s32 	%r3, %r6, %r8;
	shl.b32 	%r9, %r1, 3;
	mov.u32 	%r10, sdata;
	add.s32 	%r4, %r10, %r9;
	mov.b64 	%rd15, 0;
	st.shared.u64 	[%r4], %rd15;
	setp.le.u64 	%p2, %rd12, %rd57;
	@%p2 bra 	$L__BB2_6;
	cvt.u64.u32 	%rd2, %r2;
	cvt.u64.u32 	%rd3, %r3;
	cvta.to.global.u64 	%rd4, %rd13;
	mov.b64 	%rd56, 0;
$L__BB2_2:
	shl.b64 	%rd17, %rd57, 3;
	add.s64 	%rd7, %rd4, %rd17;
	ld.global.u64 	%rd18, [%rd7];
	add.s64 	%rd56, %rd56, %rd18;
	add.s64 	%rd19, %rd57, %rd2;
	setp.ge.u64 	%p3, %rd19, %rd12;
	@%p3 bra 	$L__BB2_4;
	shl.b64 	%rd20, %rd2, 3;
	add.s64 	%rd21, %rd7, %rd20;
	ld.global.u64 	%rd22, [%rd21];
	add.s64 	%rd56, %rd56, %rd22;
$L__BB2_4:
	add.s64 	%rd57, %rd57, %rd3;
	setp.lt.u64 	%p4, %rd57, %rd12;
	@%p4 bra 	$L__BB2_2;
	st.shared.u64 	[%r4], %rd56;
$L__BB2_6:
	bar.sync 	0;
	setp.lt.u32 	%p5, %r2, 512;
	@%p5 bra 	$L__BB2_10;
	setp.gt.u32 	%p10, %r1, 255;
	@%p10 bra 	$L__BB2_9;
	ld.shared.u64 	%rd23, [%r4+2048];
	ld.shared.u64 	%rd24, [%r4];
	add.s64 	%rd25, %rd24, %rd23;
	st.shared.u64 	[%r4], %rd25;
$L__BB2_9:
	bar.sync 	0;
	bra.uni 	$L__BB2_11;
$L__BB2_10:
	setp.lt.u32 	%p6, %r2, 256;
	@%p6 bra 	$L__BB2_14;
$L__BB2_11:
	setp.gt.u32 	%p11, %r1, 127;
	@%p11 bra 	$L__BB2_13;
	ld.shared.u64 	%rd26, [%r4+1024];
	ld.shared.u64 	%rd27, [%r4];
	add.s64 	%rd28, %rd27, %rd26;
	st.shared.u64 	[%r4], %rd28;
$L__BB2_13:
	bar.sync 	0;
	bra.uni 	$L__BB2_15;
$L__BB2_14:
	setp.lt.u32 	%p7, %r2, 128;
	@%p7 bra 	$L__BB2_18;
$L__BB2_15:
	setp.gt.u32 	%p12, %r1, 63;
	@%p12 bra 	$L__BB2_17;
	ld.shared.u64 	%rd29, [%r4+512];
	ld.shared.u64 	%rd30, [%r4];
	add.s64 	%rd31, %rd30, %rd29;
	st.shared.u64 	[%r4], %rd31;
$L__BB2_17:
	bar.sync 	0;
	bra.uni 	$L__BB2_19;
$L__BB2_18:
	setp.lt.u32 	%p9, %r2, 64;
	mov.pred 	%p23, 0;
	@%p9 bra 	$L__BB2_22;
$L__BB2_19:
	setp.gt.u32 	%p13, %r1, 31;
	@%p13 bra 	$L__BB2_21;
	ld.shared.u64 	%rd32, [%r4+256];
	ld.shared.u64 	%rd33, [%r4];
	add.s64 	%rd34, %rd33, %rd32;
	st.shared.u64 	[%r4], %rd34;
$L__BB2_21:
	bar.sync 	0;
	mov.pred 	%p23, -1;
$L__BB2_22:
	setp.gt.u32 	%p15, %r1, 31;
	@%p15 bra 	$L__BB2_37;
	not.pred 	%p16, %p23;
	@%p16 bra 	$L__BB2_25;
	ld.volatile.shared.u64 	%rd35, [%r4+256];
	ld.volatile.shared.u64 	%rd36, [%r4];
	add.s64 	%rd37, %rd36, %rd35;
	st.volatile.shared.u64 	[%r4], %rd37;
$L__BB2_25:
	setp.lt.u32 	%p17, %r2, 32;
	@%p17 bra 	$L__BB2_27;
	ld.volatile.shared.u64 	%rd38, [%r4+128];
	ld.volatile.shared.u64 	%rd39, [%r4];
	add.s64 	%rd40, %rd39, %rd38;
	st.volatile.shared.u64 	[%r4], %rd40;
	bra.uni 	$L__BB2_28;
$L__BB2_27:
	setp.lt.u32 	%p18, %r2, 16;
	@%p18 bra 	$L__BB2_29;
$L__BB2_28:
	ld.volatile.shared.u64 	%rd41, [%r4+64];
	ld.volatile.shared.u64 	%rd42, [%r4];
	add.s64 	%rd43, %rd42, %rd41;
	st.volatile.shared.u64 	[%r4], %rd43;
	bra.uni 	$L__BB2_30;
$L__BB2_29:
	setp.lt.u32 	%p19, %r2, 8;
	@%p19 bra 	$L__BB2_31;
$L__BB2_30:
	ld.volatile.shared.u64 	%rd44, [%r4+32];
	ld.volatile.shared.u64 	%rd45, [%r4];
	add.s64 	%rd46, %rd45, %rd44;
	st.volatile.shared.u64 	[%r4], %rd46;
	bra.uni 	$L__BB2_32;
$L__BB2_31:
	setp.lt.u32 	%p20, %r2, 4;
	@%p20 bra 	$L__BB2_33;
$L__BB2_32:
	ld.volatile.shared.u64 	%rd47, [%r4+16];
	ld.volatile.shared.u64 	%rd48, [%r4];
	add.s64 	%rd49, %rd48, %rd47;
	st.volatile.shared.u64 	[%r4], %rd49;
	bra.uni 	$L__BB2_34;
$L__BB2_33:
	setp.lt.u32 	%p21, %r2, 2;
	@%p21 bra 	$L__BB2_35;
$L__BB2_34:
	ld.volatile.shared.u64 	%rd50, [%r4+8];
	ld.volatile.shared.u64 	%rd51, [%r4];
	add.s64 	%rd52, %rd51, %rd50;
	st.volatile.shared.u64 	[%r4], %rd52;
$L__BB2_35:
	setp.ne.s32 	%p22, %r1, 0;
	@%p22 bra 	$L__BB2_37;
	ld.shared.u64 	%rd53, [sdata];
	cvta.to.global.u64 	%rd54, %rd14;
	atom.global.add.u64 	%rd55, [%rd54], %rd53;
$L__BB2_37:
	ret;

}


// ===== COMPILED SASS (sm_100) =====

	.target	sm_100

	.elftype	@"ET_EXEC"


//--------------------- .note.nv.tkinfo           --------------------------
	.section	.note.nv.tkinfo,"",@"SHT_NOTE"
	.sectionflags	@"SHF_NOTE_NV_TKINFO"
	.tkinfo
        /*0018*/ 	.word	0x00000002
        /*0030*/ 	.string	""
        /*0030*/ 	.string	"ptxas"
        /*0030*/ 	.string	"Cuda compilation tools, release 13.0, V13.0.88"
        /*0030*/ 	.string	"Build cuda_13.0.r13.0/compiler.36424714_0"
        /*0030*/ 	.string	"-arch sm_100 -m 64 "



//--------------------- .note.nv.cuinfo           --------------------------
	.section	.note.nv.cuinfo,"",@"SHT_NOTE"
	.sectionflags	@"SHF_NOTE_NV_CUINFO"
        /*0018*/ 	.short	0x0002
        /*001a*/ 	.short	0x0064
        /*001c*/ 	.short	0x0082
	.zero		2


//--------------------- .nv.info                  --------------------------
	.section	.nv.info,"",@"SHT_CUDA_INFO"
	.align	4


	//----- nvinfo : EIATTR_REGCOUNT
	.align		4
        /*0000*/ 	.byte	0x04, 0x2f
        /*0002*/ 	.short	(.L_1 - .L_0)
	.align		4
.L_0:
        /*0004*/ 	.word	index@(_Z11init_kernelxPx)
        /*0008*/ 	.word	0x00000008


	//----- nvinfo : EIATTR_FRAME_SIZE
	.align		4
.L_1:
        /*000c*/ 	.byte	0x04, 0x11
        /*000e*/ 	.short	(.L_3 - .L_2)
	.align		4
.L_2:
        /*0010*/ 	.word	index@(_Z11init_kernelxPx)
        /*0014*/ 	.word	0x00000000


	//----- nvinfo : EIATTR_REGCOUNT
	.align		4
.L_3:
        /*0018*/ 	.byte	0x04, 0x2f
        /*001a*/ 	.short	(.L_5 - .L_4)
	.align		4
.L_4:
        /*001c*/ 	.word	index@(_Z7kernel2xPxPy)
        /*0020*/ 	.word	0x0000001e


	//----- nvinfo : EIATTR_FRAME_SIZE
	.align		4
.L_5:
        /*0024*/ 	.byte	0x04, 0x11
        /*0026*/ 	.short	(.L_7 - .L_6)
	.align		4
.L_6:
        /*0028*/ 	.word	index@($__internal_0_$__cuda_sm20_div_u64)
        /*002c*/ 	.word	0x00000000


	//----- nvinfo : EIATTR_FRAME_SIZE
	.align		4
.L_7:
        /*0030*/ 	.byte	0x04, 0x11
        /*0032*/ 	.short	(.L_9 - .L_8)
	.align		4
.L_8:
        /*0034*/ 	.word	index@(_Z7kernel2xPxPy)
        /*0038*/ 	.word	0x00000000


	//----- nvinfo : EIATTR_REGCOUNT
	.align		4
.L_9:
        /*003c*/ 	.byte	0x04, 0x2f
        /*003e*/ 	.short	(.L_11 - .L_10)
	.align		4
.L_10:
        /*0040*/ 	.word	index@(_Z7kernel3xPxPy)
        /*0044*/ 	.word	0x00000010


	//----- nvinfo : EIATTR_FRAME_SIZE
	.align		4
.L_11:
        /*0048*/ 	.byte	0x04, 0x11
        /*004a*/ 	.short	(.L_13 - .L_12)
	.align		4
.L_12:
        /*004c*/ 	.word	index@(_Z7kernel3xPxPy)
        /*0050*/ 	.word	0x00000000


	//----- nvinfo : EIATTR_MIN_STACK_SIZE
	.align		4
.L_13:
        /*0054*/ 	.byte	0x04, 0x12
        /*0056*/ 	.short	(.L_15 - .L_14)
	.align		4
.L_14:
        /*0058*/ 	.word	index@(_Z7kernel3xPxPy)
        /*005c*/ 	.word	0x00000000


	//----- nvinfo : EIATTR_MIN_STACK_SIZE
	.align		4
.L_15:
        /*0060*/ 	.byte	0x04, 0x12
        /*0062*/ 	.short	(.L_17 - .L_16)
	.align		4
.L_16:
        /*0064*/ 	.word	index@(_Z7kernel2xPxPy)
        /*0068*/ 	.word	0x00000000


	//----- nvinfo : EIATTR_MIN_STACK_SIZE
	.align		4
.L_17:
        /*006c*/ 	.byte	0x04, 0x12
        /*006e*/ 	.short	(.L_19 - .L_18)
	.align		4
.L_18:
        /*0070*/ 	.word	index@(_Z11init_kernelxPx)
        /*0074*/ 	.word	0x00000000
.L_19:


//--------------------- .nv.compat                --------------------------
	.section	.nv.compat,"",@"SHT_CUDA_COMPAT_INFO"
	.align	4
        /*0000*/ 	.byte	0x02, 0x09, 0x00, 0x00, 0x02, 0x02, 0x01, 0x00, 0x02, 0x05, 0x05, 0x00, 0x03, 0x07, 0x01, 0x01
        /*0010*/ 	.byte	0x02, 0x03, 0x00, 0x00, 0x02, 0x06, 0x01, 0x00, 0x04, 0x0b, 0x08, 0x00, 0x09, 0x00, 0x00, 0x00
        /*0020*/ 	.byte	0x00, 0x00, 0x00, 0x00


//--------------------- .nv.info._Z7kernel3xPxPy  --------------------------
	.section	.nv.info._Z7kernel3xPxPy,"",@"SHT_CUDA_INFO"
	.sectionflags	@""
	.align	4


	//----- nvinfo : EIATTR_CUDA_API_VERSION
	.align		4
        /*0000*/ 	.byte	0x04, 0x37
        /*0002*/ 	.short	(.L_21 - .L_20)
.L_20:
        /*0004*/ 	.word	0x00000082


	//----- nvinfo : EIATTR_KPARAM_INFO
	.align		4
.L_21:
        /*0008*/ 	.byte	0x04, 0x17
        /*000a*/ 	.short	(.L_23 - .L_22)
.L_22:
        /*000c*/ 	.word	0x00000000
        /*0010*/ 	.short	0x0002
        /*0012*/ 	.short	0x0010
        /*0014*/ 	.byte	0x00, 0xf5, 0x21, 0x00


	//----- nvinfo : EIATTR_KPARAM_INFO
	.align		4
.L_23:
        /*0018*/ 	.byte	0x04, 0x17
        /*001a*/ 	.short	(.L_25 - .L_24)
.L_24:
        /*001c*/ 	.word	0x00000000
        /*0020*/ 	.short	0x0001
        /*0022*/ 	.short	0x0008
        /*0024*/ 	.byte	0x00, 0xf5, 0x21, 0x00


	//----- nvinfo : EIATTR_KPARAM_INFO
	.align		4
.L_25:
        /*0028*/ 	.byte	0x04, 0x17
        /*002a*/ 	.short	(.L_27 - .L_26)
.L_26:
        /*002c*/ 	.word	0x00000000
        /*0030*/ 	.short	0x0000
        /*0032*/ 	.short	0x0000
        /*0034*/ 	.byte	0x00, 0xf0, 0x21, 0x00


	//----- nvinfo : EIATTR_SPARSE_MMA_MASK
	.align		4
.L_27:
        /*0038*/ 	.byte	0x03, 0x50
        /*003a*/ 	.short	0x0000


	//----- nvinfo : EIATTR_MAXREG_COUNT
	.align		4
        /*003c*/ 	.byte	0x03, 0x1b
        /*003e*/ 	.short	0x00ff


	//----- nvinfo : EIATTR_NUM_BARRIERS
	.align		4
        /*0040*/ 	.byte	0x02, 0x4c
        /*0042*/ 	.byte	0x01
	.zero		1


	//----- nvinfo : EIATTR_MERCURY_ISA_VERSION
	.align		4
        /*0044*/ 	.byte	0x03, 0x5f
        /*0046*/ 	.short	0x0101


	//----- nvinfo : EIATTR_VRC_CTA_INIT_COUNT
	.align		4
        /*0048*/ 	.byte	0x02, 0x4a
	.zero		1
	.zero		1


	//----- nvinfo : EIATTR_EXIT_INSTR_OFFSETS
	.align		4
        /*004c*/ 	.byte	0x04, 0x1c
        /*004e*/ 	.short	(.L_29 - .L_28)


	//   ....[0]....
.L_28:
        /*0050*/ 	.word	0x000005c0


	//   ....[1]....
        /*0054*/ 	.word	0x000008a0


	//   ....[2]....
        /*0058*/ 	.word	0x00000910


	//----- nvinfo : EIATTR_CRS_STACK_SIZE
	.align		4
.L_29:
        /*005c*/ 	.byte	0x04, 0x1e
        /*005e*/ 	.short	(.L_31 - .L_30)
.L_30:
        /*0060*/ 	.word	0x00000000


	//----- nvinfo : EIATTR_CBANK_PARAM_SIZE
	.align		4
.L_31:
        /*0064*/ 	.byte	0x03, 0x19
        /*0066*/ 	.short	0x0018


	//----- nvinfo : EIATTR_PARAM_CBANK
	.align		4
        /*0068*/ 	.byte	0x04, 0x0a
        /*006a*/ 	.short	(.L_33 - .L_32)
	.align		4
.L_32:
        /*006c*/ 	.word	index@(.nv.constant0._Z7kernel3xPxPy)
        /*0070*/ 	.short	0x0380
        /*0072*/ 	.short	0x0018


	//----- nvinfo : EIATTR_SW_WAR
	.align		4
.L_33:
        /*0074*/ 	.byte	0x04, 0x36
        /*0076*/ 	.short	(.L_35 - .L_34)
.L_34:
        /*0078*/ 	.word	0x00000008
.L_35:


//--------------------- .nv.info._Z7kernel2xPxPy  --------------------------
	.section	.nv.info._Z7kernel2xPxPy,"",@"SHT_CUDA_INFO"
	.sectionflags	@""
	.align	4


	//----- nvinfo : EIATTR_CUDA_API_VERSION
	.align		4
        /*0000*/ 	.byte	0x04, 0x37
        /*0002*/ 	.short	(.L_37 - .L_36)
.L_36:
        /*0004*/ 	.word	0x00000082


	//----- nvinfo : EIATTR_KPARAM_INFO
	.align		4
.L_37:
        /*0008*/ 	.byte	0x04, 0x17
        /*000a*/ 	.short	(.L_39 - .L_38)
.L_38:
        /*000c*/ 	.word	0x00000000
        /*0010*/ 	.short	0x0002
        /*0012*/ 	.short	0x0010
        /*0014*/ 	.byte	0x00, 0xf5, 0x21, 0x00


	//----- nvinfo : EIATTR_KPARAM_INFO
	.align		4
.L_39:
        /*0018*/ 	.byte	0x04, 0x17
        /*001a*/ 	.short	(.L_41 - .L_40)
.L_40:
        /*001c*/ 	.word	0x00000000
        /*0020*/ 	.short	0x0001
        /*0022*/ 	.short	0x0008
        /*0024*/ 	.byte	0x00, 0xf5, 0x21, 0x00


	//----- nvinfo : EIATTR_KPARAM_INFO
	.align		4
.L_41:
        /*0028*/ 	.byte	0x04, 0x17
        /*002a*/ 	.short	(.L_43 - .L_42)
.L_42:
        /*002c*/ 	.word	0x00000000
        /*0030*/ 	.short	0x0000
        /*0032*/ 	.short	0x0000
        /*0034*/ 	.byte	0x00, 0xf0, 0x21, 0x00


	//----- nvinfo : EIATTR_SPARSE_MMA_MASK
	.align		4
.L_43:
        /*0038*/ 	.byte	0x03, 0x50
        /*003a*/ 	.short	0x0000


	//----- nvinfo : EIATTR_MAXREG_COUNT
	.align		4
        /*003c*/ 	.byte	0x03, 0x1b
        /*003e*/ 	.short	0x00ff


	//----- nvinfo : EIATTR_MERCURY_ISA_VERSION
	.align		4
        /*0040*/ 	.byte	0x03, 0x5f
        /*0042*/ 	.short	0x0101


	//----- nvinfo : EIATTR_VRC_CTA_INIT_COUNT
	.align		4
        /*0044*/ 	.byte	0x02, 0x4a
	.zero		1
	.zero		1


	//----- nvinfo : EIATTR_EXIT_INSTR_OFFSETS
	.align		4
        /*0048*/ 	.byte	0x04, 0x1c
        /*004a*/ 	.short	(.L_45 - .L_44)


	//   ....[0]....
.L_44:
        /*004c*/ 	.word	0x00001050


	//----- nvinfo : EIATTR_CRS_STACK_SIZE
	.align		4
.L_45:
        /*0050*/ 	.byte	0x04, 0x1e
        /*0052*/ 	.short	(.L_47 - .L_46)
.L_46:
        /*0054*/ 	.word	0x00000000


	//----- nvinfo : EIATTR_CBANK_PARAM_SIZE
	.align		4
.L_47:
        /*0058*/ 	.byte	0x03, 0x19
        /*005a*/ 	.short	0x0018


	//----- nvinfo : EIATTR_PARAM_CBANK
	.align		4
        /*005c*/ 	.byte	0x04, 0x0a
        /*005e*/ 	.short	(.L_49 - .L_48)
	.align		4
.L_48:
        /*0060*/ 	.word	index@(.nv.constant0._Z7kernel2xPxPy)
        /*0064*/ 	.short	0x0380
        /*0066*/ 	.short	0x0018


	//----- nvinfo : EIATTR_SW_WAR
	.align		4
.L_49:
        /*0068*/ 	.byte	0x04, 0x36
        /*006a*/ 	.short	(.L_51 - .L_50)
.L_50:
        /*006c*/ 	.word	0x00000008
.L_51:


//--------------------- .nv.info._Z11init_kernelxPx --------------------------
	.section	.nv.info._Z11init_kernelxPx,"",@"SHT_CUDA_INFO"
	.sectionflags	@""
	.align	4


	//----- nvinfo : EIATTR_CUDA_API_VERSION
	.align		4
        /*0000*/ 	.byte	0x04, 0x37
        /*0002*/ 	.short	(.L_53 - .L_52)
.L_52:
        /*0004*/ 	.word	0x00000082


	//----- nvinfo : EIATTR_KPARAM_INFO
	.align		4
.L_53:
        /*0008*/ 	.byte	0x04, 0x17
        /*000a*/ 	.short	(.L_55 - .L_54)
.L_54:
        /*000c*/ 	.word	0x00000000
        /*0010*/ 	.short	0x0001
        /*0012*/ 	.short	0x0008
        /*0014*/ 	.byte	0x00, 0xf5, 0x21, 0x00


	//----- nvinfo : EIATTR_KPARAM_INFO
	.align		4
.L_55:
        /*0018*/ 	.byte	0x04, 0x17
        /*001a*/ 	.short	(.L_57 - .L_56)
.L_56:
        /*001c*/ 	.word	0x00000000
        /*0020*/ 	.short	0x0000
        /*0022*/ 	.short	0x0000
        /*0024*/ 	.byte	0x00, 0xf0, 0x21, 0x00


	//----- nvinfo : EIATTR_SPARSE_MMA_MASK
	.align		4
.L_57:
        /*0028*/ 	.byte	0x03, 0x50
        /*002a*/ 	.short	0x0000


	//----- nvinfo : EIATTR_MAXREG_COUNT
	.align		4
        /*002c*/ 	.byte	0x03, 0x1b
        /*002e*/ 	.short	0x00ff


	//----- nvinfo : EIATTR_MERCURY_ISA_VERSION
	.align		4
        /*0030*/ 	.byte	0x03, 0x5f
        /*0032*/ 	.short	0x0101


	//----- nvinfo : EIATTR_VRC_CTA_INIT_COUNT
	.align		4
        /*0034*/ 	.byte	0x02, 0x4a
	.zero		1
	.zero		1


	//----- nvinfo : EIATTR_EXIT_INSTR_OFFSETS
	.align		4
        /*0038*/ 	.byte	0x04, 0x1c
        /*003a*/ 	.short	(.L_59 - .L_58)


	//   ....[0]....
.L_58:
        /*003c*/ 	.word	0x00000080


	//   ....[1]....
        /*0040*/ 	.word	0x000000f0


	//----- nvinfo : EIATTR_CBANK_PARAM_SIZE
	.align		4
.L_59:
        /*0044*/ 	.byte	0x03, 0x19
        /*0046*/ 	.short	0x0010


	//----- nvinfo : EIATTR_PARAM_CBANK
	.align		4
        /*0048*/ 	.byte	0x04, 0x0a
        /*004a*/ 	.short	(.L_61 - .L_60)
	.align		4
.L_60:
        /*004c*/ 	.word	index@(.nv.constant0._Z11init_kernelxPx)
        /*0050*/ 	.short	0x0380
        /*0052*/ 	.short	0x0010


	//----- nvinfo : EIATTR_SW_WAR
	.align		4
.L_61:
        /*0054*/ 	.byte	0x04, 0x36
        /*0056*/ 	.short	(.L_63 - .L_62)
.L_62:
        /*0058*/ 	.word	0x00000008
.L_63:


//--------------------- .nv.callgraph             --------------------------
	.section	.nv.callgraph,"",@"SHT_CUDA_CALLGRAPH"
	.align	4
	.sectionentsize	8
	.align		4
        /*0000*/ 	.word	0x00000000
	.align		4
        /*0004*/ 	.word	0xffffffff
	.align		4
        /*0008*/ 	.word	0x00000000
	.align		4
        /*000c*/ 	.word	0xfffffffe
	.align		4
        /*0010*/ 	.word	0x00000000
	.align		4
        /*0014*/ 	.word	0xfffffffd
	.align		4
        /*0018*/ 	.word	0x00000000
	.align		4
        /*001c*/ 	.word	0xfffffffc


//--------------------- .text._Z7kernel3xPxPy     --------------------------
	.section	.text._Z7kernel3xPxPy,"ax",@progbits
	.align	128
        .global         _Z7kernel3xPxPy
        .type           _Z7kernel3xPxPy,@function
        .size           _Z7kernel3xPxPy,(.L_x_39 - _Z7kernel3xPxPy)
        .other          _Z7kernel3xPxPy,@"STO_CUDA_ENTRY STV_DEFAULT"
_Z7kernel3xPxPy:
.text._Z7kernel3xPxPy:
[----:B------:R-:W-:Y:S01]  /*0000*/  LDC R1, c[0x0][0x37c] ;  /* 0x0000df00ff017b82 */ /* 0x000fe20000000800 */
[----:B------:R-:W0:Y:S07]  /*0010*/  S2R R0, SR_TID.X ;  /* 0x0000000000007919 */ /* 0x000e2e0000002100 */
[----:B------:R-:W1:Y:S01]  /*0020*/  S2UR UR5, SR_CgaCtaId ;  /* 0x00000000000579c3 */ /* 0x000e620000008800 */
[----:B------:R-:W2:Y:S01]  /*0030*/  LDCU.64 UR10, c[0x0][0x380] ;  /* 0x00007000ff0a77ac */ /* 0x000ea20008000a00 */
[----:B------:R-:W-:Y:S01]  /*0040*/  BSSY.RECONVERGENT B0, `(.L_x_0) ;  /* 0x000002c000007945 */ /* 0x000fe20003800200 */
[----:B------:R-:W-:Y:S01]  /*0050*/  UMOV UR4, 0x400 ;  /* 0x0000040000047882 */ /* 0x000fe20000000000 */
[----:B------:R-:W3:Y:S04]  /*0060*/  LDCU.64 UR6, c[0x0][0x358] ;  /* 0x00006b00ff0677ac */ /* 0x000ee80008000a00 */
[----:B------:R-:W4:Y:S01]  /*0070*/  LDC R3, c[0x0][0x360] ;  /* 0x0000d800ff037b82 */ /* 0x000f220000000800 */
[----:B------:R-:W0:Y:S07]  /*0080*/  LDCU.128 UR12, c[0x0][0x380] ;  /* 0x00007000ff0c77ac */ /* 0x000e2e0008000c00 */
[----:B------:R-:W5:Y:S01]  /*0090*/  S2UR UR8, SR_CTAID.X ;  /* 0x00000000000879c3 */ /* 0x000f620000002500 */
[----:B-1----:R-:W-:-:S06]  /*00a0*/  ULEA UR4, UR5, UR4, 0x18 ;  /* 0x0000000405047291 */ /* 0x002fcc000f8ec0ff */
[----:B0-----:R-:W-:Y:S01]  /*00b0*/  LEA R2, R0, UR4, 0x3 ;  /* 0x0000000400027c11 */ /* 0x001fe2000f8e18ff */
[----:B----4-:R-:W-:-:S04]  /*00c0*/  IMAD.SHL.U32 R5, R3, 0x2, RZ ;  /* 0x0000000203057824 */ /* 0x010fc800078e00ff */
[----:B------:R-:W0:Y:S01]  /*00d0*/  LDCU UR4, c[0x0][0x370] ;  /* 0x00006e00ff0477ac */ /* 0x000e220008000800 */
[----:B------:R1:W-:Y:S01]  /*00e0*/  STS.64 [R2], RZ ;  /* 0x000000ff02007388 */ /* 0x0003e20000000a00 */
[----:B-----5:R-:W-:-:S05]  /*00f0*/  IMAD R4, R5, UR8, R0 ;  /* 0x0000000805047c24 */ /* 0x020fca000f8e0200 */
[----:B--2---:R-:W-:-:S04]  /*0100*/  ISETP.GE.U32.AND P0, PT, R4, UR10, PT ;  /* 0x0000000a04007c0c */ /* 0x004fc8000bf06070 */
[----:B------:R-:W-:Y:S01]  /*0110*/  ISETP.GE.U32.AND.EX P0, PT, RZ, UR11, PT, P0 ;  /* 0x0000000bff007c0c */ /* 0x000fe2000bf06100 */
[----:B0-----:R-:W-:-:S12]  /*0120*/  IMAD R8, R5, UR4, RZ ;  /* 0x0000000405087c24 */ /* 0x001fd8000f8e02ff */
[----:B-1-3--:R-:W-:Y:S05]  /*0130*/  @P0 BRA `(.L_x_1) ;  /* 0x0000000000700947 */ /* 0x00afea0003800000 */
[----:B------:R-:W-:Y:S01]  /*0140*/  BSSY.RECONVERGENT B1, `(.L_x_2) ;  /* 0x0000018000017945 */ /* 0x000fe20003800200 */
[----:B------:R-:W-:Y:S02]  /*0150*/  IMAD.MOV.U32 R10, RZ, RZ, R4 ;  /* 0x000000ffff0a7224 */ /* 0x000fe400078e0004 */
[----:B------:R-:W-:Y:S02]  /*0160*/  IMAD.MOV.U32 R13, RZ, RZ, RZ ;  /* 0x000000ffff0d7224 */ /* 0x000fe400078e00ff */
[----:B------:R-:W-:Y:S02]  /*0170*/  IMAD.MOV.U32 R9, RZ, RZ, RZ ;  /* 0x000000ffff097224 */ /* 0x000fe400078e00ff */
[----:B------:R-:W-:-:S07]  /*0180*/  IMAD.MOV.U32 R11, RZ, RZ, RZ ;  /* 0x000000ffff0b7224 */ /* 0x000fce00078e00ff */
.L_x_3:
[----:B------:R-:W-:-:S04]  /*0190*/  IADD3 R4, P1, PT, R3, R10, RZ ;  /* 0x0000000a03047210 */ /* 0x000fc80007f3e0ff */
[----:B------:R-:W-:Y:S01]  /*01a0*/  ISETP.GE.U32.AND P0, PT, R4, UR12, PT ;  /* 0x0000000c04007c0c */ /* 0x000fe2000bf06070 */
[----:B------:R-:W-:-:S05]  /*01b0*/  IMAD.X R4, RZ, RZ, R13, P1 ;  /* 0x000000ffff047224 */ /* 0x000fca00008e060d */
[----:B------:R-:W-:Y:S02]  /*01c0*/  ISETP.GE.U32.AND.EX P0, PT, R4, UR13, PT, P0 ;  /* 0x0000000d04007c0c */ /* 0x000fe4000bf06100 */
[----:B------:R-:W-:-:S04]  /*01d0*/  LEA R4, P1, R10, UR14, 0x3 ;  /* 0x0000000e0a047c11 */ /* 0x000fc8000f8218ff */
[----:B------:R-:W-:-:S07]  /*01e0*/  LEA.HI.X R5, R10, UR15, R13, 0x3, P1 ;  /* 0x0000000f0a057c11 */ /* 0x000fce00088f1c0d */
[----:B------:R-:W-:-:S04]  /*01f0*/  @!P0 LEA R6, P1, R3, R4, 0x3 ;  /* 0x0000000403068211 */ /* 0x000fc800078218ff */
[----:B------:R-:W-:Y:S02]  /*0200*/  @!P0 LEA.HI.X R7, R3, R5, RZ, 0x3, P1 ;  /* 0x0000000503078211 */ /* 0x000fe400008f1cff */
[----:B------:R-:W2:Y:S04]  /*0210*/  LDG.E.64 R4, desc[UR6][R4.64] ;  /* 0x0000000604047981 */ /* 0x000ea8000c1e1b00 */
[----:B------:R-:W3:Y:S01]  /*0220*/  @!P0 LDG.E.64 R6, desc[UR6][R6.64] ;  /* 0x0000000606068981 */ /* 0x000ee2000c1e1b00 */
[----:B------:R-:W-:-:S05]  /*0230*/  IADD3 R10, P1, PT, R8, R10, RZ ;  /* 0x0000000a080a7210 */ /* 0x000fca0007f3e0ff */
[----:B------:R-:W-:Y:S01]  /*0240*/  IMAD.X R13, RZ, RZ, R13, P1 ;  /* 0x000000ffff0d7224 */ /* 0x000fe200008e060d */
[----:B------:R-:W-:-:S04]  /*0250*/  ISETP.GE.U32.AND P1, PT, R10, UR12, PT ;  /* 0x0000000c0a007c0c */ /* 0x000fc8000bf26070 */
[----:B------:R-:W-:Y:S02]  /*0260*/  ISETP.GE.U32.AND.EX P1, PT, R13, UR13, PT, P1 ;  /* 0x0000000d0d007c0c */ /* 0x000fe4000bf26110 */
[----:B--2---:R-:W-:-:S04]  /*0270*/  IADD3 R9, P2, PT, R4, R9, RZ ;  /* 0x0000000904097210 */ /* 0x004fc80007f5e0ff */
[----:B---3--:R-:W-:Y:S01]  /*0280*/  @!P0 IADD3 R9, P3, PT, R6, R9, RZ ;  /* 0x0000000906098210 */ /* 0x008fe20007f7e0ff */
[----:B------:R-:W-:-:S04]  /*0290*/  IMAD.X R11, R5, 0x1, R11, P2 ;  /* 0x00000001050b7824 */ /* 0x000fc800010e060b */
[----:B------:R-:W-:Y:S02]  /*02a0*/  @!P0 IMAD.X R11, R7, 0x1, R11, P3 ;  /* 0x00000001070b8824 */ /* 0x000fe400018e060b */
[----:B------:R-:W-:Y:S06]  /*02b0*/  @!P1 BRA `(.L_x_3) ;  /* 0xfffffffc00b49947 */ /* 0x000fec000383ffff */
[----:B------:R-:W-:Y:S05]  /*02c0*/  BSYNC.RECONVERGENT B1 ;  /* 0x0000000000017941 */ /* 0x000fea0003800200 */
.L_x_2:
[----:B------:R-:W-:Y:S02]  /*02d0*/  IMAD.MOV.U32 R4, RZ, RZ, R9 ;  /* 0x000000ffff047224 */ /* 0x000fe400078e0009 */
[----:B------:R-:W-:-:S05]  /*02e0*/  IMAD.MOV.U32 R5, RZ, RZ, R11 ;  /* 0x000000ffff057224 */ /* 0x000fca00078e000b */
[----:B------:R0:W-:Y:S02]  /*02f0*/  STS.64 [R2], R4 ;  /* 0x0000000402007388 */ /* 0x0001e40000000a00 */
.L_x_1:
[----:B------:R-:W-:Y:S05]  /*0300*/  BSYNC.RECONVERGENT B0 ;  /* 0x0000000000007941 */ /* 0x000fea0003800200 */
.L_x_0:
[----:B------:R-:W-:Y:S01]  /*0310*/  BAR.SYNC.DEFER_BLOCKING 0x0 ;  /* 0x0000000000007b1d */ /* 0x000fe20000010000 */
[----:B------:R-:W-:-:S13]  /*0320*/  ISETP.GE.U32.AND P0, PT, R3, 0x200, PT ;  /* 0x000002000300780c */ /* 0x000fda0003f06070 */
[----:B------:R-:W-:Y:S05]  /*0330*/  @!P0 BRA `(.L_x_4) ;  /* 0x0000000000208947 */ /* 0x000fea0003800000 */
[----:B------:R-:W-:-:S13]  /*0340*/  ISETP.GT.U32.AND P0, PT, R0, 0xff, PT ;  /* 0x000000ff0000780c */ /* 0x000fda0003f04070 */
[----:B0-----:R-:W-:Y:S04]  /*0350*/  @!P0 LDS.64 R4, [R2+0x800] ;  /* 0x0008000002048984 */ /* 0x001fe80000000a00 */
[----:B------:R-:W0:Y:S02]  /*0360*/  @!P0 LDS.64 R6, [R2] ;  /* 0x0000000002068984 */ /* 0x000e240000000a00 */
[----:B0-----:R-:W-:-:S05]  /*0370*/  @!P0 IADD3 R4, P1, PT, R4, R6, RZ ;  /* 0x0000000604048210 */ /* 0x001fca0007f3e0ff */
[----:B------:R-:W-:-:S05]  /*0380*/  @!P0 IMAD.X R5, R5, 0x1, R7, P1 ;  /* 0x0000000105058824 */ /* 0x000fca00008e0607 */
[----:B------:R1:W-:Y:S01]  /*0390*/  @!P0 STS.64 [R2], R4 ;  /* 0x0000000402008388 */ /* 0x0003e20000000a00 */
[----:B------:R-:W-:Y:S06]  /*03a0*/  BAR.SYNC.DEFER_BLOCKING 0x0 ;  /* 0x0000000000007b1d */ /* 0x000fec0000010000 */
[----:B------:R-:W-:Y:S05]  /*03b0*/  BRA `(.L_x_5) ;  /* 0x0000000000087947 */ /* 0x000fea0003800000 */
.L_x_4:
[----:B------:R-:W-:-:S13]  /*03c0*/  ISETP.GE.U32.AND P0, PT, R3, 0x100, PT ;  /* 0x000001000300780c */ /* 0x000fda0003f06070 */
[----:B------:R-:W-:Y:S05]  /*03d0*/  @!P0 BRA `(.L_x_6) ;  /* 0x0000000000208947 */ /* 0x000fea0003800000 */
.L_x_5:
[----:B------:R-:W-:-:S13]  /*03e0*/  ISETP.GT.U32.AND P0, PT, R0, 0x7f, PT ;  /* 0x0000007f0000780c */ /* 0x000fda0003f04070 */
[----:B01----:R-:W-:Y:S04]  /*03f0*/  @!P0 LDS.64 R4, [R2+0x400] ;  /* 0x0004000002048984 */ /* 0x003fe80000000a00 */
[----:B------:R-:W0:Y:S02]  /*0400*/  @!P0 LDS.64 R6, [R2] ;  /* 0x0000000002068984 */ /* 0x000e240000000a00 */
[----:B0-----:R-:W-:-:S05]  /*0410*/  @!P0 IADD3 R4, P1, PT, R4, R6, RZ ;  /* 0x0000000604048210 */ /* 0x001fca0007f3e0ff */
[----:B------:R-:W-:-:S05]  /*0420*/  @!P0 IMAD.X R5, R5, 0x1, R7, P1 ;  /* 0x0000000105058824 */ /* 0x000fca00008e0607 */
[----:B------:R1:W-:Y:S01]  /*0430*/  @!P0 STS.64 [R2], R4 ;  /* 0x0000000402008388 */ /* 0x0003e20000000a00 */
[----:B------:R-:W-:Y:S06]  /*0440*/  BAR.SYNC.DEFER_BLOCKING 0x0 ;  /* 0x0000000000007b1d */ /* 0x000fec0000010000 */
[----:B------:R-:W-:Y:S05]  /*0450*/  BRA `(.L_x_7) ;  /* 0x0000000000087947 */ /* 0x000fea0003800000 */
.L_x_6:
[----:B------:R-:W-:-:S13]  /*0460*/  ISETP.GE.U32.AND P0, PT, R3, 0x80, PT ;  /* 0x000000800300780c */ /* 0x000fda0003f06070 */
[----:B------:R-:W-:Y:S05]  /*0470*/  @!P0 BRA `(.L_x_8) ;  /* 0x0000000000208947 */ /* 0x000fea0003800000 */
.L_x_7:
        /* <DEDUP_REMOVED lines=8> */
.L_x_8:
[----:B------:R-:W-:Y:S02]  /*0500*/  ISETP.GE.U32.AND P1, PT, R3, 0x40, PT ;  /* 0x000000400300780c */ /* 0x000fe40003f26070 */
[----:B------:R-:W-:-:S11]  /*0510*/  PLOP3.LUT P0, PT, PT, PT, PT, 0x8, 0x80 ;  /* 0x000000000080781c */ /* 0x000fd60003f0e170 */
[----:B------:R-:W-:Y:S05]  /*0520*/  @!P1 BRA `(.L_x_10) ;  /* 0x0000000000209947 */ /* 0x000fea0003800000 */
.L_x_9:
[----:B------:R-:W-:-:S13]  /*0530*/  ISETP.GT.U32.AND P0, PT, R0, 0x1f, PT ;  /* 0x0000001f0000780c */ /* 0x000fda0003f04070 */
[----:B01----:R-:W-:Y:S04]  /*0540*/  @!P0 LDS.64 R4, [R2+0x100] ;  /* 0x0001000002048984 */ /* 0x003fe80000000a00 */
[----:B------:R-:W0:Y:S02]  /*0550*/  @!P0 LDS.64 R6, [R2] ;  /* 0x0000000002068984 */ /* 0x000e240000000a00 */
[----:B0-----:R-:W-:-:S05]  /*0560*/  @!P0 IADD3 R4, P1, PT, R4, R6, RZ ;  /* 0x0000000604048210 */ /* 0x001fca0007f3e0ff */
[----:B------:R-:W-:-:S05]  /*0570*/  @!P0 IMAD.X R5, R5, 0x1, R7, P1 ;  /* 0x0000000105058824 */ /* 0x000fca00008e0607 */
[----:B------:R1:W-:Y:S01]  /*0580*/  @!P0 STS.64 [R2], R4 ;  /* 0x0000000402008388 */ /* 0x0003e20000000a00 */
[----:B------:R-:W-:Y:S01]  /*0590*/  BAR.SYNC.DEFER_BLOCKING 0x0 ;  /* 0x0000000000007b1d */ /* 0x000fe20000010000 */
[----:B------:R-:W-:-:S13]  /*05a0*/  PLOP3.LUT P0, PT, PT, PT, PT, 0x80, 0x8 ;  /* 0x000000000008781c */ /* 0x000fda0003f0f070 */
.L_x_10:
[----:B------:R-:W-:-:S13]  /*05b0*/  ISETP.GT.U32.AND P1, PT, R0, 0x1f, PT ;  /* 0x0000001f0000780c */ /* 0x000fda0003f24070 */
[----:B------:R-:W-:Y:S05]  /*05c0*/  @P1 EXIT ;  /* 0x000000000000194d */ /* 0x000fea0003800000 */
[----:B01----:R-:W-:Y:S04]  /*05d0*/  @P0 LDS.64 R4, [R2+0x100] ;  /* 0x0001000002040984 */ /* 0x003fe80000000a00 */
[----:B------:R-:W0:Y:S02]  /*05e0*/  @P0 LDS.64 R6, [R2] ;  /* 0x0000000002060984 */ /* 0x000e240000000a00 */
[----:B0-----:R-:W-:-:S05]  /*05f0*/  @P0 IADD3 R4, P1, PT, R4, R6, RZ ;  /* 0x0000000604040210 */ /* 0x001fca0007f3e0ff */
[----:B------:R-:W-:-:S05]  /*0600*/  @P0 IMAD.X R5, R5, 0x1, R7, P1 ;  /* 0x0000000105050824 */ /* 0x000fca00008e0607 */
[----:B------:R0:W-:Y:S01]  /*0610*/  @P0 STS.64 [R2], R4 ;  /* 0x0000000402000388 */ /* 0x0001e20000000a00 */
[----:B------:R-:W-:-:S13]  /*0620*/  ISETP.GE.U32.AND P0, PT, R3, 0x20, PT ;  /* 0x000000200300780c */ /* 0x000fda0003f06070 */
[----:B0-----:R-:W-:Y:S05]  /*0630*/  @!P0 BRA `(.L_x_11) ;  /* 0x0000000000188947 */ /* 0x001fea0003800000 */
[----:B------:R-:W-:Y:S04]  /*0640*/  LDS.64 R4, [R2+0x80] ;  /* 0x0000800002047984 */ /* 0x000fe80000000a00 */
[----:B------:R-:W0:Y:S02]  /*0650*/  LDS.64 R6, [R2] ;  /* 0x0000000002067984 */ /* 0x000e240000000a00 */
[----:B0-----:R-:W-:-:S05]  /*0660*/  IADD3 R4, P0, PT, R4, R6, RZ ;  /* 0x0000000604047210 */ /* 0x001fca0007f1e0ff */
[----:B------:R-:W-:-:S05]  /*0670*/  IMAD.X R5, R5, 0x1, R7, P0 ;  /* 0x0000000105057824 */ /* 0x000fca00000e0607 */
[----:B------:R0:W-:Y:S01]  /*0680*/  STS.64 [R2], R4 ;  /* 0x0000000402007388 */ /* 0x0001e20000000a00 */
[----:B------:R-:W-:Y:S05]  /*0690*/  BRA `(.L_x_12) ;  /* 0x0000000000087947 */ /* 0x000fea0003800000 */
.L_x_11:
[----:B------:R-:W-:-:S13]  /*06a0*/  ISETP.GE.U32.AND P0, PT, R3, 0x10, PT ;  /* 0x000000100300780c */ /* 0x000fda0003f06070 */
[----:B------:R-:W-:Y:S05]  /*06b0*/  @!P0 BRA `(.L_x_13) ;  /* 0x0000000000188947 */ /* 0x000fea0003800000 */
.L_x_12:
[----:B0-----:R-:W-:Y:S04]  /*06c0*/  LDS.64 R4, [R2+0x40] ;  /* 0x0000400002047984 */ /* 0x001fe80000000a00 */
[----:B------:R-:W0:Y:S02]  /*06d0*/  LDS.64 R6, [R2] ;  /* 0x0000000002067984 */ /* 0x000e240000000a00 */
[----:B0-----:R-:W-:-:S05]  /*06e0*/  IADD3 R4, P0, PT, R4, R6, RZ ;  /* 0x0000000604047210 */ /* 0x001fca0007f1e0ff */
[----:B------:R-:W-:-:S05]  /*06f0*/  IMAD.X R5, R5, 0x1, R7, P0 ;  /* 0x0000000105057824 */ /* 0x000fca00000e0607 */
[----:B------:R0:W-:Y:S01]  /*0700*/  STS.64 [R2], R4 ;  /* 0x0000000402007388 */ /* 0x0001e20000000a00 */
[----:B------:R-:W-:Y:S05]  /*0710*/  BRA `(.L_x_14) ;  /* 0x0000000000087947 */ /* 0x000fea0003800000 */
.L_x_13:
[----:B------:R-:W-:-:S13]  /*0720*/  ISETP.GE.U32.AND P0, PT, R3, 0x8, PT ;  /* 0x000000080300780c */ /* 0x000fda0003f06070 */
[----:B------:R-:W-:Y:S05]  /*0730*/  @!P0 BRA `(.L_x_15) ;  /* 0x0000000000188947 */ /* 0x000fea0003800000 */
.L_x_14:
[----:B0-----:R-:W-:Y:S04]  /*0740*/  LDS.64 R4, [R2+0x20] ;  /* 0x0000200002047984 */ /* 0x001fe80000000a00 */
[----:B------:R-:W0:Y:S02]  /*0750*/  LDS.64 R6, [R2] ;  /* 0x0000000002067984 */ /* 0x000e240000000a00 */
[----:B0-----:R-:W-:-:S05]  /*0760*/  IADD3 R4, P0, PT, R4, R6, RZ ;  /* 0x0000000604047210 */ /* 0x001fca0007f1e0ff */
[----:B------:R-:W-:-:S05]  /*0770*/  IMAD.X R5, R5, 0x1, R7, P0 ;  /* 0x0000000105057824 */ /* 0x000fca00000e0607 */
[----:B------:R0:W-:Y:S01]  /*0780*/  STS.64 [R2], R4 ;  /* 0x0000000402007388 */ /* 0x0001e20000000a00 */
[----:B------:R-:W-:Y:S05]  /*0790*/  BRA `(.L_x_16) ;  /* 0x0000000000087947 */ /* 0x000fea0003800000 */
.L_x_15:
[----:B------:R-:W-:-:S13]  /*07a0*/  ISETP.GE.U32.AND P0, PT, R3, 0x4, PT ;  /* 0x000000040300780c */ /* 0x000fda0003f06070 */
[----:B------:R-:W-:Y:S05]  /*07b0*/  @!P0 BRA `(.L_x_17) ;  /* 0x0000000000188947 */ /* 0x000fea0003800000 */
.L_x_16:
[----:B0-----:R-:W-:Y:S04]  /*07c0*/  LDS.64 R4, [R2+0x10] ;  /* 0x0000100002047984 */ /* 0x001fe80000000a00 */
[----:B------:R-:W0:Y:S02]  /*07d0*/  LDS.64 R6, [R2] ;  /* 0x0000000002067984 */ /* 0x000e240000000a00 */
[----:B0-----:R-:W-:-:S05]  /*07e0*/  IADD3 R4, P0, PT, R4, R6, RZ ;  /* 0x0000000604047210 */ /* 0x001fca0007f1e0ff */
[----:B------:R-:W-:-:S05]  /*07f0*/  IMAD.X R5, R5, 0x1, R7, P0 ;  /* 0x0000000105057824 */ /* 0x000fca00000e0607 */
[----:B------:R0:W-:Y:S01]  /*0800*/  STS.64 [R2], R4 ;  /* 0x0000000402007388 */ /* 0x0001e20000000a00 */
[----:B------:R-:W-:Y:S05]  /*0810*/  BRA `(.L_x_18) ;  /* 0x0000000000087947 */ /* 0x000fea0003800000 */
.L_x_17:
[----:B------:R-:W-:-:S13]  /*0820*/  ISETP.GE.U32.AND P0, PT, R3, 0x2, PT ;  /* 0x000000020300780c */ /* 0x000fda0003f06070 */
[----:B------:R-:W-:Y:S05]  /*0830*/  @!P0 BRA `(.L_x_19) ;  /* 0x0000000000148947 */ /* 0x000fea0003800000 */
.L_x_18:
[----:B0-----:R-:W-:Y:S04]  /*0840*/  LDS.64 R4, [R2+0x8] ;  /* 0x0000080002047984 */ /* 0x001fe80000000a00 */
[----:B------:R-:W0:Y:S02]  /*0850*/  LDS.64 R6, [R2] ;  /* 0x0000000002067984 */ /* 0x000e240000000a00 */
[----:B0-----:R-:W-:-:S05]  /*0860*/  IADD3 R4, P0, PT, R4, R6, RZ ;  /* 0x0000000604047210 */ /* 0x001fca0007f1e0ff */
[----:B------:R-:W-:-:S05]  /*0870*/  IMAD.X R5, R5, 0x1, R7, P0 ;  /* 0x0000000105057824 */ /* 0x000fca00000e0607 */
[----:B------:R0:W-:Y:S03]  /*0880*/  STS.64 [R2], R4 ;  /* 0x0000000402007388 */ /* 0x0001e60000000a00 */
.L_x_19:
[----:B------:R-:W-:-:S13]  /*0890*/  ISETP.NE.AND P0, PT, R0, RZ, PT ;  /* 0x000000ff0000720c */ /* 0x000fda0003f05270 */
[----:B------:R-:W-:Y:S05]  /*08a0*/  @P0 EXIT ;  /* 0x000000000000094d */ /* 0x000fea0003800000 */
[----:B------:R-:W1:Y:S01]  /*08b0*/  S2UR UR5, SR_CgaCtaId ;  /* 0x00000000000579c3 */ /* 0x000e620000008800 */
[----:B------:R-:W-:-:S07]  /*08c0*/  UMOV UR4, 0x400 ;  /* 0x0000040000047882 */ /* 0x000fce0000000000 */
[----:B0-----:R-:W0:Y:S01]  /*08d0*/  LDC.64 R4, c[0x0][0x390] ;  /* 0x0000e400ff047b82 */ /* 0x001e220000000a00 */
[----:B-1----:R-:W-:-:S09]  /*08e0*/  ULEA UR4, UR5, UR4, 0x18 ;  /* 0x0000000405047291 */ /* 0x002fd2000f8ec0ff */
[----:B------:R-:W0:Y:S04]  /*08f0*/  LDS.64 R2, [UR4] ;  /* 0x00000004ff027984 */ /* 0x000e280008000a00 */
[----:B0-----:R-:W-:Y:S01]  /*0900*/  REDG.E.ADD.64.STRONG.GPU desc[UR6][R4.64], R2 ;  /* 0x000000020400798e */ /* 0x001fe2000c12e506 */
[----:B------:R-:W-:Y:S05]  /*0910*/  EXIT ;  /* 0x000000000000794d */ /* 0x000fea0003800000 */
.L_x_20:
[----:B------:R-:W-:-:S00]  /*0920*/  BRA `(.L_x_20) ;  /* 0xfffffffc00fc7947 */ /* 0x000fc0000383ffff */
[----:B------:R-:W-:-:S00]  /*0930*/  NOP ;  /* 0x0000000000007918 */ /* 0x000fc00000000000 */
        /* <DEDUP_REMOVED lines=12> */
.L_x_39:


//--------------------- .text._Z7kernel2xPxPy     --------------------------
	.section	.text._Z7kernel2xPxPy,"ax",@progbits
	.align	128
        .global         _Z7kernel2xPxPy
        .type           _Z7kernel2xPxPy,@function
        .size           _Z7kernel2xPxPy,(.L_x_38 - _Z7kernel2xPxPy)
        .other          _Z7kernel2xPxPy,@"STO_CUDA_ENTRY STV_DEFAULT"
_Z7kernel2xPxPy:
.text._Z7kernel2xPxPy:
[----:B------:R-:W-:Y:S01]  /*0000*/  LDC R1, c[0x0][0x37c] ;  /* 0x0000df00ff017b82 */ /* 0x000fe20000000800 */
[----:B------:R-:W0:Y:S07]  /*0010*/  S2R R3, SR_TID.X ;  /* 0x0000000000037919 */ /* 0x000e2e0000002100 */
[----:B------:R-:W0:Y:S01]  /*0020*/  S2UR UR4, SR_CTAID.X ;  /* 0x00000000000479c3 */ /* 0x000e220000002500 */
[----:B------:R-:W1:Y:S01]  /*0030*/  LDCU.64 UR8, c[0x0][0x380] ;  /* 0x00007000ff0877ac */ /* 0x000e620008000a00 */
[----:B------:R-:W-:Y:S01]  /*0040*/  BSSY.RECONVERGENT B0, `(.L_x_21) ;  /* 0x00000fd000007945 */ /* 0x000fe20003800200 */
[----:B------:R-:W-:Y:S01]  /*0050*/  CS2R R24, SRZ ;  /* 0x0000000000187805 */ /* 0x000fe2000001ff00 */
[----:B------:R-:W2:Y:S04]  /*0060*/  LDCU.64 UR6, c[0x0][0x358] ;  /* 0x00006b00ff0677ac */ /* 0x000ea80008000a00 */
[----:B------:R-:W0:Y:S02]  /*0070*/  LDC R2, c[0x0][0x360] ;  /* 0x0000d800ff027b82 */ /* 0x000e240000000800 */
[----:B0-----:R-:W-:-:S05]  /*0080*/  IMAD R0, R2, UR4, R3 ;  /* 0x0000000402007c24 */ /* 0x001fca000f8e0203 */
[----:B-1----:R-:W-:-:S04]  /*0090*/  ISETP.GE.U32.AND P0, PT, R0, UR8, PT ;  /* 0x0000000800007c0c */ /* 0x002fc8000bf06070 */
[----:B------:R-:W-:-:S13]  /*00a0*/  ISETP.GE.AND.EX P0, PT, RZ, UR9, PT, P0 ;  /* 0x00000009ff007c0c */ /* 0x000fda000bf06300 */
[----:B--2---:R-:W-:Y:S05]  /*00b0*/  @P0 BRA `(.L_x_22) ;  /* 0x0000000c00d40947 */ /* 0x004fea0003800000 */
[----:B------:R-:W0:Y:S01]  /*00c0*/  LDCU UR4, c[0x0][0x370] ;  /* 0x00006e00ff0477ac */ /* 0x000e220008000800 */
[----:B------:R-:W-:Y:S01]  /*00d0*/  IMAD.MOV.U32 R3, RZ, RZ, RZ ;  /* 0x000000ffff037224 */ /* 0x000fe200078e00ff */
[----:B------:R-:W-:Y:S01]  /*00e0*/  BSSY.RECONVERGENT B1, `(.L_x_23) ;  /* 0x0000027000017945 */ /* 0x000fe20003800200 */
[----:B0-----:R-:W-:-:S05]  /*00f0*/  IMAD R2, R2, UR4, RZ ;  /* 0x0000000402027c24 */ /* 0x001fca000f8e02ff */
[----:B------:R-:W-:-:S04]  /*0100*/  IADD3 R6, P1, PT, R2, R0, RZ ;  /* 0x0000000002067210 */ /* 0x000fc80007f3e0ff */
[C---:B------:R-:W-:Y:S01]  /*0110*/  ISETP.GE.U32.AND P0, PT, R6.reuse, UR8, PT ;  /* 0x0000000806007c0c */ /* 0x040fe2000bf06070 */
[----:B------:R-:W-:Y:S01]  /*0120*/  IMAD.X R8, RZ, RZ, R3, P1 ;  /* 0x000000ffff087224 */ /* 0x000fe200008e0603 */
[----:B------:R-:W-:-:S04]  /*0130*/  ISETP.GT.U32.AND P1, PT, R6, UR8, PT ;  /* 0x0000000806007c0c */ /* 0x000fc8000bf24070 */
[C---:B------:R-:W-:Y:S02]  /*0140*/  ISETP.GE.U32.AND.EX P0, PT, R8.reuse, UR9, PT, P0 ;  /* 0x0000000908007c0c */ /* 0x040fe4000bf06100 */
[----:B------:R-:W-:Y:S02]  /*0150*/  ISETP.GT.U32.AND.EX P1, PT, R8, UR9, PT, P1 ;  /* 0x0000000908007c0c */ /* 0x000fe4000bf24110 */
[----:B------:R-:W-:Y:S02]  /*0160*/  SEL R4, RZ, 0x1, P0 ;  /* 0x00000001ff047807 */ /* 0x000fe40000000000 */
[----:B------:R-:W-:Y:S02]  /*0170*/  SEL R5, R6, UR8, P1 ;  /* 0x0000000806057c07 */ /* 0x000fe40008800000 */
[----:B------:R-:W-:Y:S02]  /*0180*/  SEL R7, R8, UR9, P1 ;  /* 0x0000000908077c07 */ /* 0x000fe40008800000 */
[----:B------:R-:W-:-:S04]  /*0190*/  IADD3 R5, P0, P1, R5, -R6, -R4 ;  /* 0x8000000605057210 */ /* 0x000fc8000791e804 */
[----:B------:R-:W-:-:S04]  /*01a0*/  IADD3.X R7, PT, PT, R7, -0x1, ~R8, P0, P1 ;  /* 0xffffffff07077810 */ /* 0x000fc800007e2c08 */
[----:B------:R-:W-:-:S13]  /*01b0*/  ISETP.NE.U32.AND P0, PT, R7, RZ, PT ;  /* 0x000000ff0700720c */ /* 0x000fda0003f05070 */
[----:B------:R-:W-:Y:S05]  /*01c0*/  @P0 BRA `(.L_x_24) ;  /* 0x0000000000500947 */ /* 0x000fea0003800000 */
[----:B------:R-:W0:Y:S01]  /*01d0*/  I2F.U32.RP R8, R2 ;  /* 0x0000000200087306 */ /* 0x000e220000209000 */
[----:B------:R-:W-:Y:S01]  /*01e0*/  IMAD.MOV R9, RZ, RZ, -R2 ;  /* 0x000000ffff097224 */ /* 0x000fe200078e0a02 */
[----:B------:R-:W-:-:S06]  /*01f0*/  ISETP.NE.U32.AND P2, PT, R2, RZ, PT ;  /* 0x000000ff0200720c */ /* 0x000fcc0003f45070 */
[----:B0-----:R-:W0:Y:S02]  /*0200*/  MUFU.RCP R8, R8 ;  /* 0x0000000800087308 */ /* 0x001e240000001000 */
[----:B0-----:R-:W-:-:S06]  /*0210*/  VIADD R6, R8, 0xffffffe ;  /* 0x0ffffffe08067836 */ /* 0x001fcc0000000000 */
[----:B------:R0:W1:Y:S02]  /*0220*/  F2I.FTZ.U32.TRUNC.NTZ R7, R6 ;  /* 0x0000000600077305 */ /* 0x000064000021f000 */
[----:B0-----:R-:W-:Y:S02]  /*0230*/  IMAD.MOV.U32 R6, RZ, RZ, RZ ;  /* 0x000000ffff067224 */ /* 0x001fe400078e00ff */
[----:B-1----:R-:W-:-:S04]  /*0240*/  IMAD R9, R9, R7, RZ ;  /* 0x0000000709097224 */ /* 0x002fc800078e02ff */
[----:B------:R-:W-:-:S06]  /*0250*/  IMAD.HI.U32 R10, R7, R9, R6 ;  /* 0x00000009070a7227 */ /* 0x000fcc00078e0006 */
[----:B------:R-:W-:-:S04]  /*0260*/  IMAD.HI.U32 R6, R10, R5, RZ ;  /* 0x000000050a067227 */ /* 0x000fc800078e00ff */
[----:B------:R-:W-:-:S04]  /*0270*/  IMAD.MOV R7, RZ, RZ, -R6 ;  /* 0x000000ffff077224 */ /* 0x000fc800078e0a06 */
[----:B------:R-:W-:Y:S02]  /*0280*/  IMAD R5, R2, R7, R5 ;  /* 0x0000000702057224 */ /* 0x000fe400078e0205 */
[----:B------:R-:W-:-:S03]  /*0290*/  IMAD.MOV.U32 R7, RZ, RZ, RZ ;  /* 0x000000ffff077224 */ /* 0x000fc600078e00ff */
[----:B------:R-:W-:-:S13]  /*02a0*/  ISETP.GE.U32.AND P0, PT, R5, R2, PT ;  /* 0x000000020500720c */ /* 0x000fda0003f06070 */
[----:B------:R-:W-:Y:S02]  /*02b0*/  @P0 IMAD.IADD R5, R5, 0x1, -R2 ;  /* 0x0000000105050824 */ /* 0x000fe400078e0a02 */
[----:B------:R-:W-:-:S03]  /*02c0*/  @P0 VIADD R6, R6, 0x1 ;  /* 0x0000000106060836 */ /* 0x000fc60000000000 */
[----:B------:R-:W-:-:S13]  /*02d0*/  ISETP.GE.U32.AND P1, PT, R5, R2, PT ;  /* 0x000000020500720c */ /* 0x000fda0003f26070 */
[----:B------:R-:W-:Y:S01]  /*02e0*/  @P1 VIADD R6, R6, 0x1 ;  /* 0x0000000106061836 */ /* 0x000fe20000000000 */
[----:B------:R-:W-:Y:S01]  /*02f0*/  @!P2 LOP3.LUT R6, RZ, R2, RZ, 0x33, !PT ;  /* 0x00000002ff06a212 */ /* 0x000fe200078e33ff */
[----:B------:R-:W-:Y:S06]  /*0300*/  BRA `(.L_x_25) ;  /* 0x0000000000107947 */ /* 0x000fec0003800000 */
.L_x_24:
[----:B------:R-:W-:-:S07]  /*0310*/  MOV R6, 0x330 ;  /* 0x0000033000067802 */ /* 0x000fce0000000f00 */
[----:B------:R-:W-:Y:S05]  /*0320*/  CALL.REL.NOINC `($__internal_0_$__cuda_sm20_div_u64) ;  /* 0x0000000c004c7944 */ /* 0x000fea0003c00000 */
[----:B------:R-:W-:Y:S02]  /*0330*/  IMAD.MOV.U32 R6, RZ, RZ, R5 ;  /* 0x000000ffff067224 */ /* 0x000fe400078e0005 */
[----:B------:R-:W-:-:S07]  /*0340*/  IMAD.MOV.U32 R7, RZ, RZ, R8 ;  /* 0x000000ffff077224 */ /* 0x000fce00078e0008 */
.L_x_25:
[----:B------:R-:W-:Y:S05]  /*0350*/  BSYNC.RECONVERGENT B1 ;  /* 0x0000000000017941 */ /* 0x000fea0003800200 */
.L_x_23:
[----:B------:R-:W-:Y:S01]  /*0360*/  IADD3 R4, P0, PT, R6, R4, RZ ;  /* 0x0000000406047210 */ /* 0x000fe20007f1e0ff */
[----:B------:R-:W-:Y:S01]  /*0370*/  BSSY.RECONVERGENT B2, `(.L_x_26) ;  /* 0x00000b7000027945 */ /* 0x000fe20003800200 */
[----:B------:R-:W-:Y:S01]  /*0380*/  IMAD.MOV.U32 R6, RZ, RZ, RZ ;  /* 0x000000ffff067224 */ /* 0x000fe200078e00ff */
[----:B------:R-:W-:Y:S02]  /*0390*/  CS2R R24, SRZ ;  /* 0x0000000000187805 */ /* 0x000fe4000001ff00 */
[----:B------:R-:W-:Y:S01]  /*03a0*/  IMAD.X R7, RZ, RZ, R7, P0 ;  /* 0x000000ffff077224 */ /* 0x000fe200000e0607 */
[C---:B------:R-:W-:Y:S02]  /*03b0*/  ISETP.GE.U32.AND P0, PT, R4.reuse, 0x3, PT ;  /* 0x000000030400780c */ /* 0x040fe40003f06070 */
[----:B------:R-:W-:Y:S02]  /*03c0*/  IADD3 R4, P1, PT, R4, 0x1, RZ ;  /* 0x0000000104047810 */ /* 0x000fe40007f3e0ff */
[----:B------:R-:W-:-:S03]  /*03d0*/  ISETP.GE.U32.AND.EX P0, PT, R7, RZ, PT, P0 ;  /* 0x000000ff0700720c */ /* 0x000fc60003f06100 */
[----:B------:R-:W-:Y:S01]  /*03e0*/  IMAD.X R5, RZ, RZ, R7, P1 ;  /* 0x000000ffff057224 */ /* 0x000fe200008e0607 */
[----:B------:R-:W-:-:S09]  /*03f0*/  LOP3.LUT R7, R4, 0x3, RZ, 0xc0, !PT ;  /* 0x0000000304077812 */ /* 0x000fd200078ec0ff */
[----:B------:R-:W-:Y:S05]  /*0400*/  @!P0 BRA `(.L_x_27) ;  /* 0x0000000800b48947 */ /* 0x000fea0003800000 */
[----:B------:R-:W0:Y:S01]  /*0410*/  LDCU.64 UR4, c[0x0][0x388] ;  /* 0x00007100ff0477ac */ /* 0x000e220008000a00 */
[----:B------:R-:W-:Y:S01]  /*0420*/  LOP3.LUT R4, R4, 0xfffffffc, RZ, 0xc0, !PT ;  /* 0xfffffffc04047812 */ /* 0x000fe200078ec0ff */
[----:B------:R-:W-:Y:S01]  /*0430*/  BSSY.RELIABLE B1, `(.L_x_28) ;  /* 0x0000091000017945 */ /* 0x000fe20003800100 */
[C---:B------:R-:W-:Y:S01]  /*0440*/  IMAD.SHL.U32 R11, R2.reuse, 0x4, RZ ;  /* 0x00000004020b7824 */ /* 0x040fe200078e00ff */
[--C-:B------:R-:W-:Y:S01]  /*0450*/  SHF.R.U32.HI R18, RZ, 0x1e, R2.reuse ;  /* 0x0000001eff127819 */ /* 0x100fe20000011602 */
[----:B------:R-:W-:Y:S01]  /*0460*/  IMAD.SHL.U32 R19, R2, 0x8, RZ ;  /* 0x0000000802137824 */ /* 0x000fe200078e00ff */
[----:B------:R-:W-:Y:S01]  /*0470*/  ISETP.GT.U32.AND P0, PT, R4, RZ, PT ;  /* 0x000000ff0400720c */ /* 0x000fe20003f04070 */
[C---:B------:R-:W-:Y:S01]  /*0480*/  IMAD.SHL.U32 R21, R2.reuse, 0x20, RZ ;  /* 0x0000002002157824 */ /* 0x040fe200078e00ff */
[----:B------:R-:W-:Y:S01]  /*0490*/  SHF.R.U32.HI R20, RZ, 0x1d, R2 ;  /* 0x0000001dff147819 */ /* 0x000fe20000011602 */
[----:B------:R-:W-:Y:S01]  /*04a0*/  IMAD.SHL.U32 R8, R2, 0x10, RZ ;  /* 0x0000001002087824 */ /* 0x000fe200078e00ff */
[----:B------:R-:W-:-:S02]  /*04b0*/  ISETP.GT.AND.EX P0, PT, R5, RZ, PT, P0 ;  /* 0x000000ff0500720c */ /* 0x000fc40003f04300 */
[----:B------:R-:W-:Y:S02]  /*04c0*/  CS2R R24, SRZ ;  /* 0x0000000000187805 */ /* 0x000fe4000001ff00 */
[--C-:B------:R-:W-:Y:S02]  /*04d0*/  SHF.R.U32.HI R22, RZ, 0x1b, R2.reuse ;  /* 0x0000001bff167819 */ /* 0x100fe40000011602 */
[----:B------:R-:W-:Y:S02]  /*04e0*/  SHF.R.U32.HI R10, RZ, 0x1c, R2 ;  /* 0x0000001cff0a7819 */ /* 0x000fe40000011602 */
[----:B0-----:R-:W-:-:S04]  /*04f0*/  LEA R16, P1, R0, UR4, 0x3 ;  /* 0x0000000400107c11 */ /* 0x001fc8000f8218ff */
[----:B------:R-:W-:Y:S01]  /*0500*/  LEA.HI.X R9, R0, UR5, R3, 0x3, P1 ;  /* 0x0000000500097c11 */ /* 0x000fe200088f1c03 */
[----:B------:R-:W-:Y:S08]  /*0510*/  @!P0 BRA `(.L_x_29) ;  /* 0x0000000800088947 */ /* 0x000ff00003800000 */
[----:B------:R-:W-:Y:S01]  /*0520*/  ISETP.GT.U32.AND P1, PT, R4, 0xc, PT ;  /* 0x0000000c0400780c */ /* 0x000fe20003f24070 */
[----:B------:R-:W-:Y:S01]  /*0530*/  BSSY.RECONVERGENT B3, `(.L_x_30) ;  /* 0x0000050000037945 */ /* 0x000fe20003800200 */
[----:B------:R-:W-:Y:S02]  /*0540*/  PLOP3.LUT P0, PT, PT, PT, PT, 0x80, 0x8 ;  /* 0x000000000008781c */ /* 0x000fe40003f0f070 */
[----:B------:R-:W-:-:S13]  /*0550*/  ISETP.GT.AND.EX P1, PT, R5, RZ, PT, P1 ;  /* 0x000000ff0500720c */ /* 0x000fda0003f24310 */
[----:B------:R-:W-:Y:S05]  /*0560*/  @!P1 BRA `(.L_x_31) ;  /* 0x0000000400309947 */ /* 0x000fea0003800000 */
[----:B------:R-:W-:-:S13]  /*0570*/  PLOP3.LUT P0, PT, PT, PT, PT, 0x8, 0x80 ;  /* 0x000000000080781c */ /* 0x000fda0003f0e170 */
.L_x_32:
[----:B------:R-:W-:Y:S01]  /*0580*/  IADD3 R26, P1, PT, R19, R16, RZ ;  /* 0x00000010131a7210 */ /* 0x000fe20007f3e0ff */
[----:B------:R-:W-:-:S04]  /*0590*/  IMAD.MOV.U32 R17, RZ, RZ, R9 ;  /* 0x000000ffff117224 */ /* 0x000fc800078e0009 */
[----:B------:R-:W-:Y:S01]  /*05a0*/  IMAD.X R27, R20, 0x1, R9, P1 ;  /* 0x00000001141b7824 */ /* 0x000fe200008e0609 */
[----:B------:R-:W2:Y:S04]  /*05b0*/  LDG.E.64 R14, desc[UR6][R16.64] ;  /* 0x00000006100e7981 */ /* 0x000ea8000c1e1b00 */
[----:B------:R-:W2:Y:S01]  /*05c0*/  LDG.E.64 R12, desc[UR6][R26.64] ;  /* 0x000000061a0c7981 */ /* 0x000ea2000c1e1b00 */
[----:B------:R-:W-:Y:S01]  /*05d0*/  UMOV UR4, URZ ;  /* 0x000000ff00047c82 */ /* 0x000fe20008000000 */
[----:B--2---:R-:W-:-:S04]  /*05e0*/  IADD3 R24, P1, P2, R12, R14, R24 ;  /* 0x0000000e0c187210 */ /* 0x004fc80007a3e018 */
[----:B------:R-:W-:Y:S01]  /*05f0*/  IADD3.X R25, PT, PT, R13, R15, R25, P1, P2 ;  /* 0x0000000f0d197210 */ /* 0x000fe20000fe4419 */
[----:B------:R-:W-:Y:S01]  /*0600*/  IMAD.WIDE.U32 R14, R2, 0x18, R16 ;  /* 0x00000018020e7825 */ /* 0x000fe200078e0010 */
[----:B------:R-:W-:-:S03]  /*0610*/  IADD3 R12, P1, PT, R8, R16, RZ ;  /* 0x00000010080c7210 */ /* 0x000fc60007f3e0ff */
[----:B------:R-:W-:Y:S02]  /*0620*/  VIADD R15, R15, UR4 ;  /* 0x000000040f0f7c36 */ /* 0x000fe40008000000 */
[----:B------:R-:W-:-:S04]  /*0630*/  IMAD.X R13, R10, 0x1, R9, P1 ;  /* 0x000000010a0d7824 */ /* 0x000fc800008e0609 */
[----:B------:R-:W2:Y:S04]  /*0640*/  LDG.E.64 R14, desc[UR6][R14.64] ;  /* 0x000000060e0e7981 */ /* 0x000ea8000c1e1b00 */
[----:B------:R-:W2:Y:S01]  /*0650*/  LDG.E.64 R12, desc[UR6][R12.64] ;  /* 0x000000060c0c7981 */ /* 0x000ea2000c1e1b00 */
[----:B------:R-:W-:-:S04]  /*0660*/  IADD3 R16, P1, PT, R21, R16, RZ ;  /* 0x0000001015107210 */ /* 0x000fc80007f3e0ff */
[----:B------:R-:W-:Y:S01]  /*0670*/  IADD3 R26, P3, PT, R19, R16, RZ ;  /* 0x00000010131a7210 */ /* 0x000fe20007f7e0ff */
[----:B------:R-:W-:-:S04]  /*0680*/  IMAD.X R17, R22, 0x1, R9, P1 ;  /* 0x0000000116117824 */ /* 0x000fc800008e0609 */
[----:B------:R-:W-:-:S06]  /*0690*/  IMAD.X R27, R20, 0x1, R17, P3 ;  /* 0x00000001141b7824 */ /* 0x000fcc00018e0611 */
[----:B------:R-:W3:Y:S01]  /*06a0*/  LDG.E.64 R26, desc[UR6][R26.64] ;  /* 0x000000061a1a7981 */ /* 0x000ee2000c1e1b00 */
[----:B--2---:R-:W-:-:S04]  /*06b0*/  IADD3 R9, P1, P2, R14, R12, R24 ;  /* 0x0000000c0e097210 */ /* 0x004fc80007a3e018 */
[----:B------:R-:W-:Y:S02]  /*06c0*/  IADD3.X R23, PT, PT, R15, R13, R25, P1, P2 ;  /* 0x0000000d0f177210 */ /* 0x000fe40000fe4419 */
[----:B------:R-:W3:Y:S01]  /*06d0*/  LDG.E.64 R24, desc[UR6][R16.64] ;  /* 0x0000000610187981 */ /* 0x000ee2000c1e1b00 */
[----:B------:R-:W-:-:S04]  /*06e0*/  IMAD.WIDE.U32 R12, R2, 0x18, R16 ;  /* 0x00000018020c7825 */ /* 0x000fc800078e0010 */
[----:B------:R-:W-:-:S06]  /*06f0*/  VIADD R13, R13, UR4 ;  /* 0x000000040d0d7c36 */ /* 0x000fcc0008000000 */
[----:B------:R-:W2:Y:S01]  /*0700*/  LDG.E.64 R12, desc[UR6][R12.64] ;  /* 0x000000060c0c7981 */ /* 0x000ea2000c1e1b00 */
[----:B---3--:R-:W-:-:S04]  /*0710*/  IADD3 R9, P1, P2, R26, R24, R9 ;  /* 0x000000181a097210 */ /* 0x008fc80007a3e009 */
[----:B------:R-:W-:Y:S02]  /*0720*/  IADD3.X R23, PT, PT, R27, R25, R23, P1, P2 ;  /* 0x000000191b177210 */ /* 0x000fe40000fe4417 */
[----:B------:R-:W-:-:S05]  /*0730*/  IADD3 R24, P1, PT, R8, R16, RZ ;  /* 0x0000001008187210 */ /* 0x000fca0007f3e0ff */
[----:B------:R-:W-:Y:S01]  /*0740*/  IMAD.X R25, R10, 0x1, R17, P1 ;  /* 0x000000010a197824 */ /* 0x000fe200008e0611 */
[----:B------:R-:W-:-:S04]  /*0750*/  IADD3 R14, P1, PT, R21, R16, RZ ;  /* 0x00000010150e7210 */ /* 0x000fc80007f3e0ff */
[----:B------:R-:W-:Y:S01]  /*0760*/  IADD3 R26, P3, PT, R19, R14, RZ ;  /* 0x0000000e131a7210 */ /* 0x000fe20007f7e0ff */
[----:B------:R-:W-:Y:S01]  /*0770*/  IMAD.X R15, R22, 0x1, R17, P1 ;  /* 0x00000001160f7824 */ /* 0x000fe200008e0611 */
[----:B------:R-:W2:Y:S03]  /*0780*/  LDG.E.64 R24, desc[UR6][R24.64] ;  /* 0x0000000618187981 */ /* 0x000ea6000c1e1b00 */
[----:B------:R-:W-:Y:S01]  /*0790*/  IMAD.X R27, R20, 0x1, R15, P3 ;  /* 0x00000001141b7824 */ /* 0x000fe200018e060f */
[----:B------:R-:W3:Y:S05]  /*07a0*/  LDG.E.64 R16, desc[UR6][R14.64] ;  /* 0x000000060e107981 */ /* 0x000eea000c1e1b00 */
[----:B------:R-:W3:Y:S01]  /*07b0*/  LDG.E.64 R26, desc[UR6][R26.64] ;  /* 0x000000061a1a7981 */ /* 0x000ee2000c1e1b00 */
[----:B--2---:R-:W-:-:S04]  /*07c0*/  IADD3 R9, P1, P2, R12, R24, R9 ;  /* 0x000000180c097210 */ /* 0x004fc80007a3e009 */
[----:B------:R-:W-:Y:S02]  /*07d0*/  IADD3.X R23, PT, PT, R13, R25, R23, P1, P2 ;  /* 0x000000190d177210 */ /* 0x000fe40000fe4417 */
[----:B---3--:R-:W-:-:S04]  /*07e0*/  IADD3 R9, P1, P2, R26, R16, R9 ;  /* 0x000000101a097210 */ /* 0x008fc80007a3e009 */
[----:B------:R-:W-:Y:S02]  /*07f0*/  IADD3.X R23, PT, PT, R27, R17, R23, P1, P2 ;  /* 0x000000111b177210 */ /* 0x000fe40000fe4417 */
[----:B------:R-:W-:Y:S01]  /*0800*/  IADD3 R24, P1, PT, R8, R14, RZ ;  /* 0x0000000e08187210 */ /* 0x000fe20007f3e0ff */
[----:B------:R-:W-:-:S04]  /*0810*/  IMAD.WIDE.U32 R16, R2, 0x18, R14 ;  /* 0x0000001802107825 */ /* 0x000fc800078e000e */
[----:B------:R-:W-:Y:S01]  /*0820*/  IMAD.X R25, R10, 0x1, R15, P1 ;  /* 0x000000010a197824 */ /* 0x000fe200008e060f */
[----:B------:R-:W-:Y:S01]  /*0830*/  IADD3 R12, P1, PT, R21, R14, RZ ;  /* 0x0000000e150c7210 */ /* 0x000fe20007f3e0ff */
[----:B------:R-:W-:-:S03]  /*0840*/  VIADD R17, R17, UR4 ;  /* 0x0000000411117c36 */ /* 0x000fc60008000000 */
[----:B------:R-:W-:Y:S01]  /*0850*/  IADD3 R14, P3, PT, R19, R12, RZ ;  /* 0x0000000c130e7210 */ /* 0x000fe20007f7e0ff */
[----:B------:R-:W-:Y:S01]  /*0860*/  IMAD.X R13, R22, 0x1, R15, P1 ;  /* 0x00000001160d7824 */ /* 0x000fe200008e060f */
[----:B------:R-:W2:Y:S03]  /*0870*/  LDG.E.64 R24, desc[UR6][R24.64] ;  /* 0x0000000618187981 */ /* 0x000ea6000c1e1b00 */
[----:B------:R-:W-:Y:S01]  /*0880*/  IMAD.X R15, R20, 0x1, R13, P3 ;  /* 0x00000001140f7824 */ /* 0x000fe200018e060d */
[----:B------:R-:W2:Y:S04]  /*0890*/  LDG.E.64 R16, desc[UR6][R16.64] ;  /* 0x0000000610107981 */ /* 0x000ea8000c1e1b00 */
[----:B------:R-:W3:Y:S04]  /*08a0*/  LDG.E.64 R26, desc[UR6][R12.64] ;  /* 0x000000060c1a7981 */ /* 0x000ee8000c1e1b00 */
[----:B------:R-:W3:Y:S01]  /*08b0*/  LDG.E.64 R14, desc[UR6][R14.64] ;  /* 0x000000060e0e7981 */ /* 0x000ee2000c1e1b00 */
[----:B--2---:R-:W-:-:S04]  /*08c0*/  IADD3 R9, P1, P2, R16, R24, R9 ;  /* 0x0000001810097210 */ /* 0x004fc80007a3e009 */
[----:B------:R-:W-:Y:S02]  /*08d0*/  IADD3.X R23, PT, PT, R17, R25, R23, P1, P2 ;  /* 0x0000001911177210 */ /* 0x000fe40000fe4417 */
[----:B---3--:R-:W-:-:S04]  /*08e0*/  IADD3 R9, P1, P2, R14, R26, R9 ;  /* 0x0000001a0e097210 */ /* 0x008fc80007a3e009 */
[----:B------:R-:W-:Y:S01]  /*08f0*/  IADD3.X R25, PT, PT, R15, R27, R23, P1, P2 ;  /* 0x0000001b0f197210 */ /* 0x000fe20000fe4417 */
[----:B------:R-:W-:Y:S01]  /*0900*/  IMAD.WIDE.U32 R26, R2, 0x18, R12 ;  /* 0x00000018021a7825 */ /* 0x000fe200078e000c */
[----:B------:R-:W-:-:S03]  /*0910*/  IADD3 R16, P1, PT, R8, R12, RZ ;  /* 0x0000000c08107210 */ /* 0x000fc60007f3e0ff */
[----:B------:R-:W-:Y:S02]  /*0920*/  VIADD R27, R27, UR4 ;  /* 0x000000041b1b7c36 */ /* 0x000fe40008000000 */
[----:B------:R-:W-:-:S04]  /*0930*/  IMAD.X R17, R10, 0x1, R13, P1 ;  /* 0x000000010a117824 */ /* 0x000fc800008e060d */
[----:B------:R-:W2:Y:S04]  /*0940*/  LDG.E.64 R26, desc[UR6][R26.64] ;  /* 0x000000061a1a7981 */ /* 0x000ea8000c1e1b00 */
[----:B------:R-:W2:Y:S01]  /*0950*/  LDG.E.64 R16, desc[UR6][R16.64] ;  /* 0x0000000610107981 */ /* 0x000ea2000c1e1b00 */
[----:B------:R-:W-:-:S04]  /*0960*/  IADD3 R4, P1, PT, R4, -0x10, RZ ;  /* 0xfffffff004047810 */ /* 0x000fc80007f3e0ff */
[----:B------:R-:W-:Y:S02]  /*0970*/  IADD3.X R5, PT, PT, R5, -0x1, RZ, P1, !PT ;  /* 0xffffffff05057810 */ /* 0x000fe40000ffe4ff */
[----:B------:R-:W-:-:S04]  /*0980*/  ISETP.GT.U32.AND P1, PT, R4, 0xc, PT ;  /* 0x0000000c0400780c */ /* 0x000fc80003f24070 */
[----:B------:R-:W-:Y:S02]  /*0990*/  ISETP.GT.AND.EX P1, PT, R5, RZ, PT, P1 ;  /* 0x000000ff0500720c */ /* 0x000fe40003f24310 */
[----:B------:R-:W-:-:S04]  /*09a0*/  IADD3 R0, P2, P3, R11, R0, R11 ;  /* 0x000000000b007210 */ /* 0x000fc80007b5e00b */
[----:B------:R-:W-:Y:S02]  /*09b0*/  IADD3.X R3, PT, PT, R18, R3, R18, P2, P3 ;  /* 0x0000000312037210 */ /* 0x000fe400017e6412 */
[----:B--2---:R-:W-:Y:S02]  /*09c0*/  IADD3 R24, P4, P5, R26, R16, R9 ;  /* 0x000000101a187210 */ /* 0x004fe40007d9e009 */
[----:B------:R-:W-:Y:S02]  /*09d0*/  IADD3 R16, P6, PT, R21, R12, RZ ;  /* 0x0000000c15107210 */ /* 0x000fe40007fde0ff */
[----:B------:R-:W-:Y:S02]  /*09e0*/  IADD3.X R25, PT, PT, R27, R17, R25, P4, P5 ;  /* 0x000000111b197210 */ /* 0x000fe400027ea419 */
[----:B------:R-:W-:Y:S01]  /*09f0*/  IADD3 R0, P4, P5, R11, R0, R11 ;  /* 0x000000000b007210 */ /* 0x000fe20007d9e00b */
[----:B------:R-:W-:-:S03]  /*0a00*/  IMAD.X R9, R22, 0x1, R13, P6 ;  /* 0x0000000116097824 */ /* 0x000fc600030e060d */
[----:B------:R-:W-:Y:S01]  /*0a10*/  IADD3.X R3, PT, PT, R18, R3, R18, P4, P5 ;  /* 0x0000000312037210 */ /* 0x000fe200027ea412 */
[----:B------:R-:W-:Y:S08]  /*0a20*/  @P1 BRA `(.L_x_32) ;  /* 0xfffffff800d41947 */ /* 0x000ff0000383ffff */
.L_x_31:
[----:B------:R-:W-:Y:S05]  /*0a30*/  BSYNC.RECONVERGENT B3 ;  /* 0x0000000000037941 */ /* 0x000fea0003800200 */
.L_x_30:
[----:B------:R-:W-:Y:S01]  /*0a40*/  ISETP.GT.U32.AND P1, PT, R4, 0x4, PT ;  /* 0x000000040400780c */ /* 0x000fe20003f24070 */
[----:B------:R-:W-:Y:S03]  /*0a50*/  BSSY.RECONVERGENT B3, `(.L_x_33) ;  /* 0x000002a000037945 */ /* 0x000fe60003800200 */
[----:B------:R-:W-:-:S13]  /*0a60*/  ISETP.GT.AND.EX P1, PT, R5, RZ, PT, P1 ;  /* 0x000000ff0500720c */ /* 0x000fda0003f24310 */
[----:B------:R-:W-:Y:S05]  /*0a70*/  @!P1 BRA `(.L_x_34) ;  /* 0x00000000009c9947 */ /* 0x000fea0003800000 */
        /* <DEDUP_REMOVED lines=28> */
[----:B------:R-:W-:-:S06]  /*0c40*/  IMAD.X R15, R10, 0x1, R17, P0 ;  /* 0x000000010a0f7824 */ /* 0x000fcc00000e0611 */
[----:B------:R-:W2:Y:S01]  /*0c50*/  LDG.E.64 R14, desc[UR6][R14.64] ;  /* 0x000000060e0e7981 */ /* 0x000ea2000c1e1b00 */
[----:B------:R-:W-:Y:S02]  /*0c60*/  IADD3 R16, P5, PT, R21, R16, RZ ;  /* 0x0000001015107210 */ /* 0x000fe40007fbe0ff */
[----:B------:R-:W-:Y:S02]  /*0c70*/  IADD3 R0, P3, P4, R11, R0, R11 ;  /* 0x000000000b007210 */ /* 0x000fe40007c7e00b */
[----:B------:R-:W-:Y:S02]  /*0c80*/  IADD3 R4, P6, PT, R4, -0x8, RZ ;  /* 0xfffffff804047810 */ /* 0x000fe40007fde0ff */
[----:B------:R-:W-:Y:S02]  /*0c90*/  PLOP3.LUT P0, PT, PT, PT, PT, 0x8, 0x80 ;  /* 0x000000000080781c */ /* 0x000fe40003f0e170 */
[----:B------:R-:W-:Y:S02]  /*0ca0*/  IADD3.X R3, PT, PT, R18, R3, R18, P3, P4 ;  /* 0x0000000312037210 */ /* 0x000fe40001fe8412 */
[----:B------:R-:W-:-:S02]  /*0cb0*/  IADD3.X R5, PT, PT, R5, -0x1, RZ, P6, !PT ;  /* 0xffffffff05057810 */ /* 0x000fc400037fe4ff */
[----:B--2---:R-:W-:Y:S01]  /*0cc0*/  IADD3 R24, P1, P2, R12, R14, R9 ;  /* 0x0000000e0c187210 */ /* 0x004fe20007a3e009 */
[----:B------:R-:W-:-:S03]  /*0cd0*/  IMAD.X R9, R22, 0x1, R17, P5 ;  /* 0x0000000116097824 */ /* 0x000fc600028e0611 */
[----:B------:R-:W-:-:S09]  /*0ce0*/  IADD3.X R25, PT, PT, R13, R15, R25, P1, P2 ;  /* 0x0000000f0d197210 */ /* 0x000fd20000fe4419 */
.L_x_34:
[----:B------:R-:W-:Y:S05]  /*0cf0*/  BSYNC.RECONVERGENT B3 ;  /* 0x0000000000037941 */ /* 0x000fea0003800200 */
.L_x_33:
[----:B------:R-:W-:-:S04]  /*0d00*/  ISETP.NE.U32.AND P1, PT, R4, RZ, PT ;  /* 0x000000ff0400720c */ /* 0x000fc80003f25070 */
[----:B------:R-:W-:-:S13]  /*0d10*/  ISETP.NE.OR.EX P0, PT, R5, RZ, P0, P1 ;  /* 0x000000ff0500720c */ /* 0x000fda0000705710 */
[----:B------:R-:W-:Y:S05]  /*0d20*/  @!P0 BREAK.RELIABLE B1 ;  /* 0x0000000000018942 */ /* 0x000fea0003800100 */
[----:B------:R-:W-:Y:S05]  /*0d30*/  @!P0 BRA `(.L_x_27) ;  /* 0x0000000000688947 */ /* 0x000fea0003800000 */
.L_x_29:
[----:B------:R-:W-:Y:S05]  /*0d40*/  BSYNC.RELIABLE B1 ;  /* 0x0000000000017941 */ /* 0x000fea0003800100 */
.L_x_28:
        /* <DEDUP_REMOVED lines=16> */
[----:B------:R-:W-:-:S04]  /*0e50*/  ISETP.NE.U32.AND P0, PT, R4, RZ, PT ;  /* 0x000000ff0400720c */ /* 0x000fc80003f05070 */
[----:B------:R-:W-:Y:S02]  /*0e60*/  ISETP.NE.AND.EX P0, PT, R5, RZ, PT, P0 ;  /* 0x000000ff0500720c */ /* 0x000fe40003f05300 */
[----:B------:R-:W-:Y:S02]  /*0e70*/  IADD3 R0, P3, PT, R11, R0, RZ ;  /* 0x000000000b007210 */ /* 0x000fe40007f7e0ff */
[----:B------:R-:W-:-:S03]  /*0e80*/  IADD3 R16, P4, PT, R21, R16, RZ ;  /* 0x0000001015107210 */ /* 0x000fc60007f9e0ff */
[----:B------:R-:W-:Y:S02]  /*0e90*/  IMAD.X R3, R18, 0x1, R3, P3 ;  /* 0x0000000112037824 */ /* 0x000fe400018e0603 */
[----:B------:R-:W-:Y:S01]  /*0ea0*/  IMAD.X R9, R22, 0x1, R9, P4 ;  /* 0x0000000116097824 */ /* 0x000fe200020e0609 */
[----:B--2---:R-:W-:-:S04]  /*0eb0*/  IADD3 R24, P1, P2, R14, R12, R24 ;  /* 0x0000000c0e187210 */ /* 0x004fc80007a3e018 */
[----:B------:R-:W-:Y:S01]  /*0ec0*/  IADD3.X R25, PT, PT, R15, R13, R25, P1, P2 ;  /* 0x0000000d0f197210 */ /* 0x000fe20000fe4419 */
[----:B------:R-:W-:Y:S08]  /*0ed0*/  @P0 BRA `(.L_x_28) ;  /* 0xfffffffc009c0947 */ /* 0x000ff0000383ffff */
.L_x_27:
[----:B------:R-:W-:Y:S05]  /*0ee0*/  BSYNC.RECONVERGENT B2 ;  /* 0x0000000000027941 */ /* 0x000fea0003800200 */
.L_x_26:
[----:B------:R-:W-:-:S04]  /*0ef0*/  ISETP.NE.U32.AND P0, PT, R7, RZ, PT ;  /* 0x000000ff0700720c */ /* 0x000fc80003f05070 */
[----:B------:R-:W-:-:S13]  /*0f00*/  ISETP.NE.AND.EX P0, PT, R6, RZ, PT, P0 ;  /* 0x000000ff0600720c */ /* 0x000fda0003f05300 */
[----:B------:R-:W-:Y:S05]  /*0f10*/  @!P0 BRA `(.L_x_22) ;  /* 0x00000000003c8947 */ /* 0x000fea0003800000 */
[----:B------:R-:W0:Y:S02]  /*0f20*/  LDCU.64 UR4, c[0x0][0x388] ;  /* 0x00007100ff0477ac */ /* 0x000e240008000a00 */
[----:B0-----:R-:W-:-:S04]  /*0f30*/  LEA R9, P0, R0, UR4, 0x3 ;  /* 0x0000000400097c11 */ /* 0x001fc8000f8018ff */
[----:B------:R-:W-:-:S09]  /*0f40*/  LEA.HI.X R0, R0, UR5, R3, 0x3, P0 ;  /* 0x0000000500007c11 */ /* 0x000fd200080f1c03 */
.L_x_35:
[----:B------:R-:W-:Y:S02]  /*0f50*/  IMAD.MOV.U32 R4, RZ, RZ, R9 ;  /* 0x000000ffff047224 */ /* 0x000fe400078e0009 */
[----:B------:R-:W-:-:S06]  /*0f60*/  IMAD.MOV.U32 R5, RZ, RZ, R0 ;  /* 0x000000ffff057224 */ /* 0x000fcc00078e0000 */
[----:B------:R-:W2:Y:S01]  /*0f70*/  LDG.E.64 R4, desc[UR6][R4.64] ;  /* 0x0000000604047981 */ /* 0x000ea2000c1e1b00 */
[----:B------:R-:W-:Y:S02]  /*0f80*/  IADD3 R7, P0, PT, R7, -0x1, RZ ;  /* 0xffffffff07077810 */ /* 0x000fe40007f1e0ff */
[----:B------:R-:W-:Y:S02]  /*0f90*/  LEA R9, P2, R2, R9, 0x3 ;  /* 0x0000000902097211 */ /* 0x000fe400078418ff */
[----:B------:R-:W-:Y:S02]  /*0fa0*/  IADD3.X R6, PT, PT, R6, -0x1, RZ, P0, !PT ;  /* 0xffffffff06067810 */ /* 0x000fe400007fe4ff */
[----:B------:R-:W-:Y:S02]  /*0fb0*/  ISETP.NE.U32.AND P0, PT, R7, RZ, PT ;  /* 0x000000ff0700720c */ /* 0x000fe40003f05070 */
[----:B------:R-:W-:Y:S02]  /*0fc0*/  LEA.HI.X R0, R2, R0, RZ, 0x3, P2 ;  /* 0x0000000002007211 */ /* 0x000fe400010f1cff */
[----:B------:R-:W-:-:S02]  /*0fd0*/  ISETP.NE.AND.EX P0, PT, R6, RZ, PT, P0 ;  /* 0x000000ff0600720c */ /* 0x000fc40003f05300 */
[----:B--2---:R-:W-:-:S05]  /*0fe0*/  IADD3 R24, P1, PT, R4, R24, RZ ;  /* 0x0000001804187210 */ /* 0x004fca0007f3e0ff */
[----:B------:R-:W-:-:S06]  /*0ff0*/  IMAD.X R25, R5, 0x1, R25, P1 ;  /* 0x0000000105197824 */ /* 0x000fcc00008e0619 */
[----:B------:R-:W-:Y:S05]  /*1000*/  @P0 BRA `(.L_x_35) ;  /* 0xfffffffc00d00947 */ /* 0x000fea000383ffff */
.L_x_22:
[----:B------:R-:W-:Y:S05]  /*1010*/  BSYNC.RECONVERGENT B0 ;  /* 0x0000000000007941 */ /* 0x000fea0003800200 */
.L_x_21:
[----:B------:R-:W-:Y:S05]  /*1020*/  WARPSYNC.ALL ;  /* 0x0000000000007948 */ /* 0x000fea0003800000 */
[----:B------:R-:W0:Y:S02]  /*1030*/  LDC.64 R2, c[0x0][0x390] ;  /* 0x0000e400ff027b82 */ /* 0x000e240000000a00 */
[----:B0-----:R-:W-:Y:S01]  /*1040*/  REDG.E.ADD.64.STRONG.GPU desc[UR6][R2.64], R24 ;  /* 0x000000180200798e */ /* 0x001fe2000c12e506 */
[----:B------:R-:W-:Y:S05]  /*1050*/  EXIT ;  /* 0x000000000000794d */ /* 0x000fea0003800000 */
        .weak           $__internal_0_$__cuda_sm20_div_u64
        .type           $__internal_0_$__cuda_sm20_div_u64,@function
        .size           $__internal_0_$__cuda_sm20_div_u64,(.L_x_38 - $__internal_0_$__cuda_sm20_div_u64)
$__internal_0_$__cuda_sm20_div_u64:
[----:B------:R-:W-:Y:S02]  /*1060*/  IMAD.MOV.U32 R12, RZ, RZ, R2 ;  /* 0x000000ffff0c7224 */ /* 0x000fe400078e0002 */
[----:B------:R-:W-:-:S04]  /*1070*/  IMAD.MOV.U32 R13, RZ, RZ, RZ ;  /* 0x000000ffff0d7224 */ /* 0x000fc800078e00ff */
[----:B------:R-:W0:Y:S08]  /*1080*/  I2F.U64.RP R12, R12 ;  /* 0x0000000c000c7312 */ /* 0x000e300000309000 */
[----:B0-----:R-:W0:Y:S02]  /*1090*/  MUFU.RCP R8, R12 ;  /* 0x0000000c00087308 */ /* 0x001e240000001000 */
[----:B0-----:R-:W-:-:S06]  /*10a0*/  VIADD R8, R8, 0x1ffffffe ;  /* 0x1ffffffe08087836 */ /* 0x001fcc0000000000 */
[----:B------:R-:W0:Y:S02]  /*10b0*/  F2I.U64.TRUNC R8, R8 ;  /* 0x0000000800087311 */ /* 0x000e24000020d800 */
[----:B0-----:R-:W-:-:S04]  /*10c0*/  IMAD.WIDE.U32 R10, R8, R2, RZ ;  /* 0x00000002080a7225 */ /* 0x001fc800078e00ff */
[----:B------:R-:W-:Y:S01]  /*10d0*/  IMAD R11, R9, R2, R11 ;  /* 0x00000002090b7224 */ /* 0x000fe200078e020b */
[----:B------:R-:W-:-:S05]  /*10e0*/  IADD3 R15, P0, PT, RZ, -R10, RZ ;  /* 0x8000000aff0f7210 */ /* 0x000fca0007f1e0ff */
[----:B------:R-:W-:-:S04]  /*10f0*/  IMAD.HI.U32 R10, R8, R15, RZ ;  /* 0x0000000f080a7227 */ /* 0x000fc800078e00ff */
[----:B------:R-:W-:Y:S02]  /*1100*/  IMAD.X R17, RZ, RZ, ~R11, P0 ;  /* 0x000000ffff117224 */ /* 0x000fe400000e0e0b */
[----:B------:R-:W-:Y:S02]  /*1110*/  IMAD.MOV.U32 R11, RZ, RZ, R8 ;  /* 0x000000ffff0b7224 */ /* 0x000fe400078e0008 */
[-C--:B------:R-:W-:Y:S02]  /*1120*/  IMAD R13, R9, R17.reuse, RZ ;  /* 0x00000011090d7224 */ /* 0x080fe400078e02ff */
[----:B------:R-:W-:-:S04]  /*1130*/  IMAD.WIDE.U32 R10, P0, R8, R17, R10 ;  /* 0x00000011080a7225 */ /* 0x000fc8000780000a */
[----:B------:R-:W-:-:S04]  /*1140*/  IMAD.HI.U32 R17, R9, R17, RZ ;  /* 0x0000001109117227 */ /* 0x000fc800078e00ff */
[----:B------:R-:W-:-:S05]  /*1150*/  IMAD.HI.U32 R10, P1, R9, R15, R10 ;  /* 0x0000000f090a7227 */ /* 0x000fca000782000a */
[----:B------:R-:W-:Y:S01]  /*1160*/  IADD3 R11, P2, PT, R13, R10, RZ ;  /* 0x0000000a0d0b7210 */ /* 0x000fe20007f5e0ff */
[----:B------:R-:W-:-:S04]  /*1170*/  IMAD.X R10, R17, 0x1, R9, P0 ;  /* 0x00000001110a7824 */ /* 0x000fc800000e0609 */
[----:B------:R-:W-:Y:S01]  /*1180*/  IMAD.WIDE.U32 R8, R11, R2, RZ ;  /* 0x000000020b087225 */ /* 0x000fe200078e00ff */
[----:B------:R-:W-:Y:S02]  /*1190*/  IADD3.X R13, PT, PT, RZ, RZ, R10, P2, P1 ;  /* 0x000000ffff0d7210 */ /* 0x000fe400017e240a */
[----:B------:R-:W-:-:S03]  /*11a0*/  IADD3 R15, P0, PT, RZ, -R8, RZ ;  /* 0x80000008ff0f7210 */ /* 0x000fc60007f1e0ff */
[----:B------:R-:W-:Y:S02]  /*11b0*/  IMAD R8, R13, R2, R9 ;  /* 0x000000020d087224 */ /* 0x000fe400078e0209 */
[----:B------:R-:W-:-:S04]  /*11c0*/  IMAD.HI.U32 R10, R11, R15, RZ ;  /* 0x0000000f0b0a7227 */ /* 0x000fc800078e00ff */
[----:B------:R-:W-:-:S04]  /*11d0*/  IMAD.X R8, RZ, RZ, ~R8, P0 ;  /* 0x000000ffff087224 */ /* 0x000fc800000e0e08 */
[----:B------:R-:W-:-:S04]  /*11e0*/  IMAD.WIDE.U32 R10, P0, R11, R8, R10 ;  /* 0x000000080b0a7225 */ /* 0x000fc8000780000a */
[C---:B------:R-:W-:Y:S02]  /*11f0*/  IMAD R9, R13.reuse, R8, RZ ;  /* 0x000000080d097224 */ /* 0x040fe400078e02ff */
[----:B------:R-:W-:-:S04]  /*1200*/  IMAD.HI.U32 R10, P1, R13, R15, R10 ;  /* 0x0000000f0d0a7227 */ /* 0x000fc8000782000a */
[----:B------:R-:W-:Y:S01]  /*1210*/  IMAD.HI.U32 R8, R13, R8, RZ ;  /* 0x000000080d087227 */ /* 0x000fe200078e00ff */
[----:B------:R-:W-:-:S03]  /*1220*/  IADD3 R10, P2, PT, R9, R10, RZ ;  /* 0x0000000a090a7210 */ /* 0x000fc60007f5e0ff */
[----:B------:R-:W-:Y:S02]  /*1230*/  IMAD.X R13, R8, 0x1, R13, P0 ;  /* 0x00000001080d7824 */ /* 0x000fe400000e060d */
[----:B------:R-:W-:-:S03]  /*1240*/  IMAD.HI.U32 R8, R10, R5, RZ ;  /* 0x000000050a087227 */ /* 0x000fc600078e00ff */
[----:B------:R-:W-:Y:S01]  /*1250*/  IADD3.X R12, PT, PT, RZ, RZ, R13, P2, P1 ;  /* 0x000000ffff0c7210 */ /* 0x000fe200017e240d */
[----:B------:R-:W-:Y:S02]  /*1260*/  IMAD.MOV.U32 R9, RZ, RZ, RZ ;  /* 0x000000ffff097224 */ /* 0x000fe400078e00ff */
[----:B------:R-:W-:-:S04]  /*1270*/  IMAD.WIDE.U32 R8, R10, R7, R8 ;  /* 0x000000070a087225 */ /* 0x000fc800078e0008 */
[C---:B------:R-:W-:Y:S02]  /*1280*/  IMAD R11, R12.reuse, R7, RZ ;  /* 0x000000070c0b7224 */ /* 0x040fe400078e02ff */
[----:B------:R-:W-:-:S04]  /*1290*/  IMAD.HI.U32 R8, P0, R12, R5, R8 ;  /* 0x000000050c087227 */ /* 0x000fc80007800008 */
[----:B------:R-:W-:Y:S01]  /*12a0*/  IMAD.HI.U32 R12, R12, R7, RZ ;  /* 0x000000070c0c7227 */ /* 0x000fe200078e00ff */
[----:B------:R-:W-:-:S03]  /*12b0*/  IADD3 R11, P1, PT, R11, R8, RZ ;  /* 0x000000080b0b7210 */ /* 0x000fc60007f3e0ff */
[----:B------:R-:W-:-:S04]  /*12c0*/  IMAD.X R8, RZ, RZ, R12, P0 ;  /* 0x000000ffff087224 */ /* 0x000fc800000e060c */
[----:B------:R-:W-:Y:S02]  /*12d0*/  IMAD.X R13, RZ, RZ, R8, P1 ;  /* 0x000000ffff0d7224 */ /* 0x000fe400008e0608 */
[----:B------:R-:W-:-:S04]  /*12e0*/  IMAD.WIDE.U32 R8, R11, R2, RZ ;  /* 0x000000020b087225 */ /* 0x000fc800078e00ff */
[----:B------:R-:W-:Y:S01]  /*12f0*/  IMAD R10, R13, R2, R9 ;  /* 0x000000020d0a7224 */ /* 0x000fe200078e0209 */
[----:B------:R-:W-:-:S04]  /*1300*/  IADD3 R9, P0, PT, -R8, R5, RZ ;  /* 0x0000000508097210 */ /* 0x000fc80007f1e1ff */
[-C--:B------:R-:W-:Y:S01]  /*1310*/  IADD3 R5, P1, PT, -R2, R9.reuse, RZ ;  /* 0x0000000902057210 */ /* 0x080fe20007f3e1ff */
[----:B------:R-:W-:Y:S01]  /*1320*/  IMAD.X R12, R7, 0x1, ~R10, P0 ;  /* 0x00000001070c7824 */ /* 0x000fe200000e0e0a */
[----:B------:R-:W-:Y:S02]  /*1330*/  ISETP.GE.U32.AND P0, PT, R9, R2, PT ;  /* 0x000000020900720c */ /* 0x000fe40003f06070 */
[----:B------:R-:W-:Y:S02]  /*1340*/  IADD3 R10, P2, PT, R11, 0x1, RZ ;  /* 0x000000010b0a7810 */ /* 0x000fe40007f5e0ff */
[C---:B------:R-:W-:Y:S02]  /*1350*/  ISETP.GE.U32.AND.EX P0, PT, R12.reuse, RZ, PT, P0 ;  /* 0x000000ff0c00720c */ /* 0x040fe40003f06100 */
[----:B------:R-:W-:Y:S01]  /*1360*/  IADD3.X R7, PT, PT, R12, -0x1, RZ, P1, !PT ;  /* 0xffffffff0c077810 */ /* 0x000fe20000ffe4ff */
[----:B------:R-:W-:Y:S01]  /*1370*/  IMAD.X R8, RZ, RZ, R13, P2 ;  /* 0x000000ffff087224 */ /* 0x000fe200010e060d */
[----:B------:R-:W-:-:S02]  /*1380*/  SEL R5, R5, R9, P0 ;  /* 0x0000000905057207 */ /* 0x000fc40000000000 */
[----:B------:R-:W-:Y:S02]  /*1390*/  SEL R10, R10, R11, P0 ;  /* 0x0000000b0a0a7207 */ /* 0x000fe40000000000 */
[----:B------:R-:W-:Y:S02]  /*13a0*/  SEL R7, R7, R12, P0 ;  /* 0x0000000c07077207 */ /* 0x000fe40000000000 */
[----:B------:R-:W-:Y:S02]  /*13b0*/  SEL R13, R8, R13, P0 ;  /* 0x0000000d080d7207 */ /* 0x000fe40000000000 */
[----:B------:R-:W-:Y:S02]  /*13c0*/  ISETP.GE.U32.AND P0, PT, R5, R2, PT ;  /* 0x000000020500720c */ /* 0x000fe40003f06070 */
[----:B------:R-:W-:Y:S02]  /*13d0*/  IADD3 R5, P2, PT, R10, 0x1, RZ ;  /* 0x000000010a057810 */ /* 0x000fe40007f5e0ff */
[----:B------:R-:W-:-:S02]  /*13e0*/  ISETP.NE.U32.AND P1, PT, R2, RZ, PT ;  /* 0x000000ff0200720c */ /* 0x000fc40003f25070 */
[----:B------:R-:W-:Y:S01]  /*13f0*/  ISETP.GE.U32.AND.EX P0, PT, R7, RZ, PT, P0 ;  /* 0x000000ff0700720c */ /* 0x000fe20003f06100 */
[----:B------:R-:W-:Y:S01]  /*1400*/  IMAD.X R8, RZ, RZ, R13, P2 ;  /* 0x000000ffff087224 */ /* 0x000fe200010e060d */
[----:B------:R-:W-:Y:S01]  /*1410*/  ISETP.NE.AND.EX P1, PT, RZ, RZ, PT, P1 ;  /* 0x000000ffff00720c */ /* 0x000fe20003f25310 */
[----:B------:R-:W-:Y:S01]  /*1420*/  IMAD.MOV.U32 R7, RZ, RZ, 0x0 ;  /* 0x00000000ff077424 */ /* 0x000fe200078e00ff */
[----:B------:R-:W-:Y:S02]  /*1430*/  SEL R5, R5, R10, P0 ;  /* 0x0000000a05057207 */ /* 0x000fe40000000000 */
[----:B------:R-:W-:Y:S02]  /*1440*/  SEL R8, R8, R13, P0 ;  /* 0x0000000d08087207 */ /* 0x000fe40000000000 */
[----:B------:R-:W-:Y:S02]  /*1450*/  SEL R5, R5, 0xffffffff, P1 ;  /* 0xffffffff05057807 */ /* 0x000fe40000800000 */
[----:B------:R-:W-:Y:S01]  /*1460*/  SEL R8, R8, 0xffffffff, P1 ;  /* 0xffffffff08087807 */ /* 0x000fe20000800000 */
[----:B------:R-:W-:Y:S06]  /*1470*/  RET.REL.NODEC R6 `(_Z7kernel2xPxPy) ;  /* 0xffffffe806e07950 */ /* 0x000fec0003c3ffff */
.L_x_36:
        /* <DEDUP_REMOVED lines=16> */
.L_x_38:


//--------------------- .text._Z11init_kernelxPx  --------------------------
	.section	.text._Z11init_kernelxPx,"ax",@progbits
	.align	128
        .global         _Z11init_kernelxPx
        .type           _Z11init_kernelxPx,@function
        .size           _Z11init_kernelxPx,(.L_x_41 - _Z11init_kernelxPx)
        .other          _Z11init_kernelxPx,@"STO_CUDA_ENTRY STV_DEFAULT"
_Z11init_kernelxPx:
.text._Z11init_kernelxPx:
[----:B------:R-:W-:Y:S01]  /*0000*/  LDC R1, c[0x0][0x37c] ;  /* 0x0000df00ff017b82 */ /* 0x000fe20000000800 */
[----:B------:R-:W0:Y:S07]  /*0010*/  S2R R3, SR_TID.X ;  /* 0x0000000000037919 */ /* 0x000e2e0000002100 */
[----:B------:R-:W0:Y:S01]  /*0020*/  S2UR UR4, SR_CTAID.X ;  /* 0x00000000000479c3 */ /* 0x000e220000002500 */
[----:B------:R-:W1:Y:S07]  /*0030*/  LDCU.64 UR6, c[0x0][0x380] ;  /* 0x00007000ff0677ac */ /* 0x000e6e0008000a00 */
[----:B------:R-:W0:Y:S02]  /*0040*/  LDC R2, c[0x0][0x360] ;  /* 0x0000d800ff027b82 */ /* 0x000e240000000800 */
[----:B0-----:R-:W-:-:S05]  /*0050*/  IMAD R2, R2, UR4, R3 ;  /* 0x0000000402027c24 */ /* 0x001fca000f8e0203 */
[----:B-1----:R-:W-:-:S04]  /*0060*/  ISETP.GE.U32.AND P0, PT, R2, UR6, PT ;  /* 0x0000000602007c0c */ /* 0x002fc8000bf06070 */
[----:B------:R-:W-:-:S13]  /*0070*/  ISETP.GE.AND.EX P0, PT, RZ, UR7, PT, P0 ;  /* 0x00000007ff007c0c */ /* 0x000fda000bf06300 */
[----:B------:R-:W-:Y:S05]  /*0080*/  @P0 EXIT ;  /* 0x000000000000094d */ /* 0x000fea0003800000 */
[----:B------:R-:W0:Y:S01]  /*0090*/  LDCU.64 UR6, c[0x0][0x388] ;  /* 0x00007100ff0677ac */ /* 0x000e220008000a00 */
[----:B------:R-:W-:Y:S01]  /*00a0*/  IMAD.MOV.U32 R3, RZ, RZ, RZ ;  /* 0x000000ffff037224 */ /* 0x000fe200078e00ff */
[----:B------:R-:W1:Y:S01]  /*00b0*/  LDCU.64 UR4, c[0x0][0x358] ;  /* 0x00006b00ff0477ac */ /* 0x000e620008000a00 */
[----:B0-----:R-:W-:-:S04]  /*00c0*/  LEA R4, P0, R2, UR6, 0x3 ;  /* 0x0000000602047c11 */ /* 0x001fc8000f8018ff */
[----:B------:R-:W-:-:S05]  /*00d0*/  LEA.HI.X R5, R2, UR7, RZ, 0x3, P0 ;  /* 0x0000000702057c11 */ /* 0x000fca00080f1cff */
[----:B-1----:R-:W-:Y:S01]  /*00e0*/  STG.E.64 desc[UR4][R4.64], R2 ;  /* 0x0000000204007986 */ /* 0x002fe2000c101b04 */
[----:B------:R-:W-:Y:S05]  /*00f0*/  EXIT ;  /* 0x000000000000794d */ /* 0x000fea0003800000 */
.L_x_37:
        /* <DEDUP_REMOVED lines=16> */
.L_x_41:


//--------------------- .nv.shared._Z7kernel3xPxPy --------------------------
	.section	.nv.shared._Z7kernel3xPxPy,"aw",@nobits
	.sectionflags	@""
	.align	16
	.zero		1024


//--------------------- .nv.shared.reserved.0     --------------------------
	.section	.nv.shared.reserved.0,"aw",@nobits
	.weak		__nv_reservedSMEM_offset_0_alias
	.size		__nv_reservedSMEM_offset_0_alias, 0, 64
	.other		__nv_reservedSMEM_offset_0_alias,@"STO_CUDA_RESERVED_SHARED STV_DEFAULT"
__nv_reservedSMEM_offset_0_alias:
	.zero		0
	.zero		64


//--------------------- .nv.shared._Z7kernel2xPxPy --------------------------
	.section	.nv.shared._Z7kernel2xPxPy,"aw",@nobits
	.sectionflags	@""
	.align	16
	.zero		1024


//--------------------- .nv.shared._Z11init_kernelxPx --------------------------
	.section	.nv.shared._Z11init_kernelxPx,"aw",@nobits
	.sectionflags	@""
	.align	16
	.zero		1024


//--------------------- .nv.constant0._Z7kernel3xPxPy --------------------------
	.section	.nv.constant0._Z7kernel3xPxPy,"a",@progbits
	.sectionflags	@""
	.align	4
.nv.constant0._Z7kernel3xPxPy:
	.zero		920


//--------------------- .nv.constant0._Z7kernel2xPxPy --------------------------
	.section	.nv.constant0._Z7kernel2xPxPy,"a",@progbits
	.sectionflags	@""
	.align	4
.nv.constant0._Z7kernel2xPxPy:
	.zero		920


//--------------------- .nv.constant0._Z11init_kernelxPx --------------------------
	.section	.nv.constant0._Z11init_kernelxPx,"a",@progbits
	.sectionflags	@""
	.align	4
.nv.constant0._Z11init_kernelxPx:
	.zero		912


//--------------------- SYMBOLS --------------------------

	.type		.nv.reservedSmem.offset0,@object
	.size		.nv.reservedSmem.offset0,0x4
	.type		.nv.reservedSmem.cap,@object
	.size		.nv.reservedSmem.cap,0x4
